//
// Generated by NVIDIA NVVM Compiler
//
// Compiler Build ID: CL-36424714
// Cuda compilation tools, release 13.0, V13.0.88
// Based on NVVM 20.0.0
//

.version 9.0
.target sm_100
.address_size 64

	// .globl	_Z7kernel1I5char1cEvPT0_yi

.visible .entry _Z7kernel1I5char1cEvPT0_yi(
	.param .u64 .ptr .align 1 _Z7kernel1I5char1cEvPT0_yi_param_0,
	.param .u64 _Z7kernel1I5char1cEvPT0_yi_param_1,
	.param .u32 _Z7kernel1I5char1cEvPT0_yi_param_2
)
{
	.reg .pred 	%p<10>;
	.reg .b32 	%r<90>;
	.reg .b64 	%rd<14>;

	ld.param.u64 	%rd6, [_Z7kernel1I5char1cEvPT0_yi_param_0];
	ld.param.u64 	%rd5, [_Z7kernel1I5char1cEvPT0_yi_param_1];
	ld.param.u32 	%r11, [_Z7kernel1I5char1cEvPT0_yi_param_2];
	cvta.to.global.u64 	%rd1, %rd6;
	setp.lt.s32 	%p1, %r11, 1;
	@%p1 bra 	$L__BB0_12;
	and.b32  	%r1, %r11, 7;
	setp.lt.u32 	%p2, %r11, 8;
	mov.b32 	%r88, 0;
	@%p2 bra 	$L__BB0_4;
	and.b32  	%r88, %r11, 2147483640;
	add.s64 	%rd13, %rd1, 3;
	mov.b32 	%r86, 0;
$L__BB0_3:
	.pragma "nounroll";
	tex.1d.v4.s32.s32 	{%r14, %r15, %r16, %r17}, [%rd5, {%r86}];
	st.global.u8 	[%rd13+-3], %r14;
	add.s32 	%r18, %r86, 1;
	tex.1d.v4.s32.s32 	{%r19, %r20, %r21, %r22}, [%rd5, {%r18}];
	st.global.u8 	[%rd13+-2], %r19;
	add.s32 	%r23, %r86, 2;
	tex.1d.v4.s32.s32 	{%r24, %r25, %r26, %r27}, [%rd5, {%r23}];
	st.global.u8 	[%rd13+-1], %r24;
	add.s32 	%r28, %r86, 3;
	tex.1d.v4.s32.s32 	{%r29, %r30, %r31, %r32}, [%rd5, {%r28}];
	st.global.u8 	[%rd13], %r29;
	add.s32 	%r33, %r86, 4;
	tex.1d.v4.s32.s32 	{%r34, %r35, %r36, %r37}, [%rd5, {%r33}];
	st.global.u8 	[%rd13+1], %r34;
	add.s32 	%r38, %r86, 5;
	tex.1d.v4.s32.s32 	{%r39, %r40, %r41, %r42}, [%rd5, {%r38}];
	st.global.u8 	[%rd13+2], %r39;
	add.s32 	%r43, %r86, 6;
	tex.1d.v4.s32.s32 	{%r44, %r45, %r46, %r47}, [%rd5, {%r43}];
	st.global.u8 	[%rd13+3], %r44;
	add.s32 	%r48, %r86, 7;
	tex.1d.v4.s32.s32 	{%r49, %r50, %r51, %r52}, [%rd5, {%r48}];
	st.global.u8 	[%rd13+4], %r49;
	add.s64 	%rd13, %rd13, 8;
	add.s32 	%r86, %r86, 8;
	setp.ne.s32 	%p3, %r86, %r88;
	@%p3 bra 	$L__BB0_3;
$L__BB0_4:
	setp.eq.s32 	%p4, %r1, 0;
	@%p4 bra 	$L__BB0_12;
	and.b32  	%r6, %r11, 3;
	setp.lt.u32 	%p5, %r1, 4;
	@%p5 bra 	$L__BB0_7;
	tex.1d.v4.s32.s32 	{%r53, %r54, %r55, %r56}, [%rd5, {%r88}];
	cvt.u64.u32 	%rd7, %r88;
	add.s64 	%rd8, %rd1, %rd7;
	st.global.u8 	[%rd8], %r53;
	add.s32 	%r57, %r88, 1;
	tex.1d.v4.s32.s32 	{%r58, %r59, %r60, %r61}, [%rd5, {%r57}];
	st.global.u8 	[%rd8+1], %r58;
	add.s32 	%r62, %r88, 2;
	tex.1d.v4.s32.s32 	{%r63, %r64, %r65, %r66}, [%rd5, {%r62}];
	st.global.u8 	[%rd8+2], %r63;
	add.s32 	%r67, %r88, 3;
	tex.1d.v4.s32.s32 	{%r68, %r69, %r70, %r71}, [%rd5, {%r67}];
	st.global.u8 	[%rd8+3], %r68;
	add.s32 	%r88, %r88, 4;
$L__BB0_7:
	setp.eq.s32 	%p6, %r6, 0;
	@%p6 bra 	$L__BB0_12;
	setp.eq.s32 	%p7, %r6, 1;
	@%p7 bra 	$L__BB0_10;
	tex.1d.v4.s32.s32 	{%r72, %r73, %r74, %r75}, [%rd5, {%r88}];
	cvt.u64.u32 	%rd9, %r88;
	add.s64 	%rd10, %rd1, %rd9;
	st.global.u8 	[%rd10], %r72;
	add.s32 	%r76, %r88, 1;
	tex.1d.v4.s32.s32 	{%r77, %r78, %r79, %r80}, [%rd5, {%r76}];
	st.global.u8 	[%rd10+1], %r77;
	add.s32 	%r88, %r88, 2;
$L__BB0_10:
	and.b32  	%r81, %r11, 1;
	setp.eq.b32 	%p8, %r81, 1;
	not.pred 	%p9, %p8;
	@%p9 bra 	$L__BB0_12;
	tex.1d.v4.s32.s32 	{%r82, %r83, %r84, %r85}, [%rd5, {%r88}];
	cvt.u64.u32 	%rd11, %r88;
	add.s64 	%rd12, %rd1, %rd11;
	st.global.u8 	[%rd12], %r82;
$L__BB0_12:
	ret;

}
	// .globl	_Z7kernel2I6uchar2hEvPT0_yi
.visible .entry _Z7kernel2I6uchar2hEvPT0_yi(
	.param .u64 .ptr .align 1 _Z7kernel2I6uchar2hEvPT0_yi_param_0,
	.param .u64 _Z7kernel2I6uchar2hEvPT0_yi_param_1,
	.param .u32 _Z7kernel2I6uchar2hEvPT0_yi_param_2
)
{
	.reg .pred 	%p<8>;
	.reg .b32 	%r<49>;
	.reg .b64 	%rd<12>;

	ld.param.u64 	%rd6, [_Z7kernel2I6uchar2hEvPT0_yi_param_0];
	ld.param.u64 	%rd5, [_Z7kernel2I6uchar2hEvPT0_yi_param_1];
	ld.param.u32 	%r8, [_Z7kernel2I6uchar2hEvPT0_yi_param_2];
	cvta.to.global.u64 	%rd1, %rd6;
	setp.lt.s32 	%p1, %r8, 1;
	@%p1 bra 	$L__BB1_9;
	and.b32  	%r1, %r8, 3;
	setp.lt.u32 	%p2, %r8, 4;
	mov.b32 	%r48, 0;
	@%p2 bra 	$L__BB1_4;
	and.b32  	%r48, %r8, 2147483644;
	add.s64 	%rd11, %rd1, 3;
	mov.b32 	%r46, 0;
$L__BB1_3:
	.pragma "nounroll";
	tex.1d.v4.u32.s32 	{%r11, %r12, %r13, %r14}, [%rd5, {%r46}];
	st.global.u8 	[%rd11+-3], %r11;
	st.global.u8 	[%rd11+-2], %r12;
	add.s32 	%r15, %r46, 1;
	tex.1d.v4.u32.s32 	{%r16, %r17, %r18, %r19}, [%rd5, {%r15}];
	st.global.u8 	[%rd11+-1], %r16;
	st.global.u8 	[%rd11], %r17;
	add.s32 	%r20, %r46, 2;
	tex.1d.v4.u32.s32 	{%r21, %r22, %r23, %r24}, [%rd5, {%r20}];
	st.global.u8 	[%rd11+1], %r21;
	st.global.u8 	[%rd11+2], %r22;
	add.s32 	%r25, %r46, 3;
	tex.1d.v4.u32.s32 	{%r26, %r27, %r28, %r29}, [%rd5, {%r25}];
	st.global.u8 	[%rd11+3], %r26;
	st.global.u8 	[%rd11+4], %r27;
	add.s64 	%rd11, %rd11, 8;
	add.s32 	%r46, %r46, 4;
	setp.ne.s32 	%p3, %r46, %r48;
	@%p3 bra 	$L__BB1_3;
$L__BB1_4:
	setp.eq.s32 	%p4, %r1, 0;
	@%p4 bra 	$L__BB1_9;
	setp.eq.s32 	%p5, %r1, 1;
	@%p5 bra 	$L__BB1_7;
	tex.1d.v4.u32.s32 	{%r30, %r31, %r32, %r33}, [%rd5, {%r48}];
	shl.b32 	%r34, %r48, 1;
	cvt.u64.u32 	%rd7, %r34;
	add.s64 	%rd8, %rd1, %rd7;
	st.global.u8 	[%rd8], %r30;
	st.global.u8 	[%rd8+1], %r31;
	add.s32 	%r35, %r48, 1;
	tex.1d.v4.u32.s32 	{%r36, %r37, %r38, %r39}, [%rd5, {%r35}];
	st.global.u8 	[%rd8+2], %r36;
	st.global.u8 	[%rd8+3], %r37;
	add.s32 	%r48, %r48, 2;
$L__BB1_7:
	and.b32  	%r40, %r8, 1;
	setp.eq.b32 	%p6, %r40, 1;
	not.pred 	%p7, %p6;
	@%p7 bra 	$L__BB1_9;
	tex.1d.v4.u32.s32 	{%r41, %r42, %r43, %r44}, [%rd5, {%r48}];
	shl.b32 	%r45, %r48, 1;
	cvt.u64.u32 	%rd9, %r45;
	add.s64 	%rd10, %rd1, %rd9;
	st.global.u8 	[%rd10], %r41;
	st.global.u8 	[%rd10+1], %r42;
$L__BB1_9:
	ret;

}
	// .globl	_Z7kernel2I6short2sEvPT0_yi
.visible .entry _Z7kernel2I6short2sEvPT0_yi(
	.param .u64 .ptr .align 1 _Z7kernel2I6short2sEvPT0_yi_param_0,
	.param .u64 _Z7kernel2I6short2sEvPT0_yi_param_1,
	.param .u32 _Z7kernel2I6short2sEvPT0_yi_param_2
)
{
	.reg .pred 	%p<8>;
	.reg .b32 	%r<49>;
	.reg .b64 	%rd<12>;

	ld.param.u64 	%rd6, [_Z7kernel2I6short2sEvPT0_yi_param_0];
	ld.param.u64 	%rd5, [_Z7kernel2I6short2sEvPT0_yi_param_1];
	ld.param.u32 	%r8, [_Z7kernel2I6short2sEvPT0_yi_param_2];
	cvta.to.global.u64 	%rd1, %rd6;
	setp.lt.s32 	%p1, %r8, 1;
	@%p1 bra 	$L__BB2_9;
	and.b32  	%r1, %r8, 3;
	setp.lt.u32 	%p2, %r8, 4;
	mov.b32 	%r48, 0;
	@%p2 bra 	$L__BB2_4;
	and.b32  	%r48, %r8, 2147483644;
	add.s64 	%rd11, %rd1, 8;
	mov.b32 	%r46, 0;
$L__BB2_3:
	.pragma "nounroll";
	tex.1d.v4.s32.s32 	{%r11, %r12, %r13, %r14}, [%rd5, {%r46}];
	st.global.u16 	[%rd11+-8], %r11;
	st.global.u16 	[%rd11+-6], %r12;
	add.s32 	%r15, %r46, 1;
	tex.1d.v4.s32.s32 	{%r16, %r17, %r18, %r19}, [%rd5, {%r15}];
	st.global.u16 	[%rd11+-4], %r16;
	st.global.u16 	[%rd11+-2], %r17;
	add.s32 	%r20, %r46, 2;
	tex.1d.v4.s32.s32 	{%r21, %r22, %r23, %r24}, [%rd5, {%r20}];
	st.global.u16 	[%rd11], %r21;
	st.global.u16 	[%rd11+2], %r22;
	add.s32 	%r25, %r46, 3;
	tex.1d.v4.s32.s32 	{%r26, %r27, %r28, %r29}, [%rd5, {%r25}];
	st.global.u16 	[%rd11+4], %r26;
	st.global.u16 	[%rd11+6], %r27;
	add.s64 	%rd11, %rd11, 16;
	add.s32 	%r46, %r46, 4;
	setp.ne.s32 	%p3, %r46, %r48;
	@%p3 bra 	$L__BB2_3;
$L__BB2_4:
	setp.eq.s32 	%p4, %r1, 0;
	@%p4 bra 	$L__BB2_9;
	setp.eq.s32 	%p5, %r1, 1;
	@%p5 bra 	$L__BB2_7;
	tex.1d.v4.s32.s32 	{%r30, %r31, %r32, %r33}, [%rd5, {%r48}];
	shl.b32 	%r34, %r48, 1;
	mul.wide.u32 	%rd7, %r34, 2;
	add.s64 	%rd8, %rd1, %rd7;
	st.global.u16 	[%rd8], %r30;
	st.global.u16 	[%rd8+2], %r31;
	add.s32 	%r35, %r48, 1;
	tex.1d.v4.s32.s32 	{%r36, %r37, %r38, %r39}, [%rd5, {%r35}];
	st.global.u16 	[%rd8+4], %r36;
	st.global.u16 	[%rd8+6], %r37;
	add.s32 	%r48, %r48, 2;
$L__BB2_7:
	and.b32  	%r40, %r8, 1;
	setp.eq.b32 	%p6, %r40, 1;
	not.pred 	%p7, %p6;
	@%p7 bra 	$L__BB2_9;
	tex.1d.v4.s32.s32 	{%r41, %r42, %r43, %r44}, [%rd5, {%r48}];
	shl.b32 	%r45, %r48, 1;
	mul.wide.u32 	%rd9, %r45, 2;
	add.s64 	%rd10, %rd1, %rd9;
	st.global.u16 	[%rd10], %r41;
	st.global.u16 	[%rd10+2], %r42;
$L__BB2_9:
	ret;

}
	// .globl	_Z7kernel4I7ushort4tEvPT0_yi
.visible .entry _Z7kernel4I7ushort4tEvPT0_yi(
	.param .u64 .ptr .align 1 _Z7kernel4I7ushort4tEvPT0_yi_param_0,
	.param .u64 _Z7kernel4I7ushort4tEvPT0_yi_param_1,
	.param .u32 _Z7kernel4I7ushort4tEvPT0_yi_param_2
)
{
	.reg .pred 	%p<8>;
	.reg .b32 	%r<53>;
	.reg .b64 	%rd<12>;

	ld.param.u64 	%rd3, [_Z7kernel4I7ushort4tEvPT0_yi_param_0];
	ld.param.u64 	%rd2, [_Z7kernel4I7ushort4tEvPT0_yi_param_1];
	ld.param.u32 	%r10, [_Z7kernel4I7ushort4tEvPT0_yi_param_2];
	cvta.to.global.u64 	%rd1, %rd3;
	setp.lt.s32 	%p1, %r10, 1;
	@%p1 bra 	$L__BB3_9;
	and.b32  	%r1, %r10, 3;
	setp.lt.u32 	%p2, %r10, 4;
	mov.b32 	%r52, 0;
	@%p2 bra 	$L__BB3_4;
	and.b32  	%r52, %r10, 2147483644;
	mov.b32 	%r49, 0;
	mov.u32 	%r50, %r49;
$L__BB3_3:
	.pragma "nounroll";
	tex.1d.v4.u32.s32 	{%r13, %r14, %r15, %r16}, [%rd2, {%r50}];
	mul.wide.u32 	%rd4, %r49, 2;
	add.s64 	%rd5, %rd1, %rd4;
	st.global.u16 	[%rd5], %r13;
	st.global.u16 	[%rd5+2], %r14;
	st.global.u16 	[%rd5+4], %r15;
	st.global.u16 	[%rd5+6], %r16;
	add.s32 	%r17, %r50, 1;
	tex.1d.v4.u32.s32 	{%r18, %r19, %r20, %r21}, [%rd2, {%r17}];
	st.global.u16 	[%rd5+8], %r18;
	st.global.u16 	[%rd5+10], %r19;
	st.global.u16 	[%rd5+12], %r20;
	st.global.u16 	[%rd5+14], %r21;
	add.s32 	%r22, %r50, 2;
	tex.1d.v4.u32.s32 	{%r23, %r24, %r25, %r26}, [%rd2, {%r22}];
	st.global.u16 	[%rd5+16], %r23;
	st.global.u16 	[%rd5+18], %r24;
	st.global.u16 	[%rd5+20], %r25;
	st.global.u16 	[%rd5+22], %r26;
	add.s32 	%r27, %r50, 3;
	tex.1d.v4.u32.s32 	{%r28, %r29, %r30, %r31}, [%rd2, {%r27}];
	st.global.u16 	[%rd5+24], %r28;
	st.global.u16 	[%rd5+26], %r29;
	st.global.u16 	[%rd5+28], %r30;
	st.global.u16 	[%rd5+30], %r31;
	add.s32 	%r49, %r49, 16;
	add.s32 	%r50, %r50, 4;
	setp.ne.s32 	%p3, %r50, %r52;
	@%p3 bra 	$L__BB3_3;
$L__BB3_4:
	setp.eq.s32 	%p4, %r1, 0;
	@%p4 bra 	$L__BB3_9;
	setp.eq.s32 	%p5, %r1, 1;
	@%p5 bra 	$L__BB3_7;
	tex.1d.v4.u32.s32 	{%r32, %r33, %r34, %r35}, [%rd2, {%r52}];
	shl.b32 	%r36, %r52, 2;
	mul.wide.u32 	%rd6, %r36, 2;
	add.s64 	%rd7, %rd1, %rd6;
	st.global.u16 	[%rd7], %r32;
	st.global.u16 	[%rd7+2], %r33;
	st.global.u16 	[%rd7+4], %r34;
	st.global.u16 	[%rd7+6], %r35;
	add.s32 	%r37, %r52, 1;
	tex.1d.v4.u32.s32 	{%r38, %r39, %r40, %r41}, [%rd2, {%r37}];
	shl.b32 	%r42, %r37, 2;
	mul.wide.u32 	%rd8, %r42, 2;
	add.s64 	%rd9, %rd1, %rd8;
	st.global.u16 	[%rd9], %r38;
	st.global.u16 	[%rd9+2], %r39;
	st.global.u16 	[%rd9+4], %r40;
	st.global.u16 	[%rd9+6], %r41;
	add.s32 	%r52, %r52, 2;
$L__BB3_7:
	and.b32  	%r43, %r10, 1;
	setp.eq.b32 	%p6, %r43, 1;
	not.pred 	%p7, %p6;
	@%p7 bra 	$L__BB3_9;
	tex.1d.v4.u32.s32 	{%r44, %r45, %r46, %r47}, [%rd2, {%r52}];
	shl.b32 	%r48, %r52, 2;
	mul.wide.u32 	%rd10, %r48, 2;
	add.s64 	%rd11, %rd1, %rd10;
	st.global.u16 	[%rd11], %r44;
	st.global.u16 	[%rd11+2], %r45;
	st.global.u16 	[%rd11+4], %r46;
	st.global.u16 	[%rd11+6], %r47;
$L__BB3_9:
	ret;

}
	// .globl	_Z7kernel1I4int1iEvPT0_yi
.visible .entry _Z7kernel1I4int1iEvPT0_yi(
	.param .u64 .ptr .align 1 _Z7kernel1I4int1iEvPT0_yi_param_0,
	.param .u64 _Z7kernel1I4int1iEvPT0_yi_param_1,
	.param .u32 _Z7kernel1I4int1iEvPT0_yi_param_2
)
{
	.reg .pred 	%p<10>;
	.reg .b32 	%r<90>;
	.reg .b64 	%rd<14>;

	ld.param.u64 	%rd6, [_Z7kernel1I4int1iEvPT0_yi_param_0];
	ld.param.u64 	%rd5, [_Z7kernel1I4int1iEvPT0_yi_param_1];
	ld.param.u32 	%r11, [_Z7kernel1I4int1iEvPT0_yi_param_2];
	cvta.to.global.u64 	%rd1, %rd6;
	setp.lt.s32 	%p1, %r11, 1;
	@%p1 bra 	$L__BB4_12;
	and.b32  	%r1, %r11, 7;
	setp.lt.u32 	%p2, %r11, 8;
	mov.b32 	%r88, 0;
	@%p2 bra 	$L__BB4_4;
	and.b32  	%r88, %r11, 2147483640;
	add.s64 	%rd13, %rd1, 16;
	mov.b32 	%r86, 0;
$L__BB4_3:
	.pragma "nounroll";
	tex.1d.v4.s32.s32 	{%r14, %r15, %r16, %r17}, [%rd5, {%r86}];
	st.global.u32 	[%rd13+-16], %r14;
	add.s32 	%r18, %r86, 1;
	tex.1d.v4.s32.s32 	{%r19, %r20, %r21, %r22}, [%rd5, {%r18}];
	st.global.u32 	[%rd13+-12], %r19;
	add.s32 	%r23, %r86, 2;
	tex.1d.v4.s32.s32 	{%r24, %r25, %r26, %r27}, [%rd5, {%r23}];
	st.global.u32 	[%rd13+-8], %r24;
	add.s32 	%r28, %r86, 3;
	tex.1d.v4.s32.s32 	{%r29, %r30, %r31, %r32}, [%rd5, {%r28}];
	st.global.u32 	[%rd13+-4], %r29;
	add.s32 	%r33, %r86, 4;
	tex.1d.v4.s32.s32 	{%r34, %r35, %r36, %r37}, [%rd5, {%r33}];
	st.global.u32 	[%rd13], %r34;
	add.s32 	%r38, %r86, 5;
	tex.1d.v4.s32.s32 	{%r39, %r40, %r41, %r42}, [%rd5, {%r38}];
	st.global.u32 	[%rd13+4], %r39;
	add.s32 	%r43, %r86, 6;
	tex.1d.v4.s32.s32 	{%r44, %r45, %r46, %r47}, [%rd5, {%r43}];
	st.global.u32 	[%rd13+8], %r44;
	add.s32 	%r48, %r86, 7;
	tex.1d.v4.s32.s32 	{%r49, %r50, %r51, %r52}, [%rd5, {%r48}];
	st.global.u32 	[%rd13+12], %r49;
	add.s64 	%rd13, %rd13, 32;
	add.s32 	%r86, %r86, 8;
	setp.ne.s32 	%p3, %r86, %r88;
	@%p3 bra 	$L__BB4_3;
$L__BB4_4:
	setp.eq.s32 	%p4, %r1, 0;
	@%p4 bra 	$L__BB4_12;
	and.b32  	%r6, %r11, 3;
	setp.lt.u32 	%p5, %r1, 4;
	@%p5 bra 	$L__BB4_7;
	tex.1d.v4.s32.s32 	{%r53, %r54, %r55, %r56}, [%rd5, {%r88}];
	mul.wide.u32 	%rd7, %r88, 4;
	add.s64 	%rd8, %rd1, %rd7;
	st.global.u32 	[%rd8], %r53;
	add.s32 	%r57, %r88, 1;
	tex.1d.v4.s32.s32 	{%r58, %r59, %r60, %r61}, [%rd5, {%r57}];
	st.global.u32 	[%rd8+4], %r58;
	add.s32 	%r62, %r88, 2;
	tex.1d.v4.s32.s32 	{%r63, %r64, %r65, %r66}, [%rd5, {%r62}];
	st.global.u32 	[%rd8+8], %r63;
	add.s32 	%r67, %r88, 3;
	tex.1d.v4.s32.s32 	{%r68, %r69, %r70, %r71}, [%rd5, {%r67}];
	st.global.u32 	[%rd8+12], %r68;
	add.s32 	%r88, %r88, 4;
$L__BB4_7:
	setp.eq.s32 	%p6, %r6, 0;
	@%p6 bra 	$L__BB4_12;
	setp.eq.s32 	%p7, %r6, 1;
	@%p7 bra 	$L__BB4_10;
	tex.1d.v4.s32.s32 	{%r72, %r73, %r74, %r75}, [%rd5, {%r88}];
	mul.wide.u32 	%rd9, %r88, 4;
	add.s64 	%rd10, %rd1, %rd9;
	st.global.u32 	[%rd10], %r72;
	add.s32 	%r76, %r88, 1;
	tex.1d.v4.s32.s32 	{%r77, %r78, %r79, %r80}, [%rd5, {%r76}];
	st.global.u32 	[%rd10+4], %r77;
	add.s32 	%r88, %r88, 2;
$L__BB4_10:
	and.b32  	%r81, %r11, 1;
	setp.eq.b32 	%p8, %r81, 1;
	not.pred 	%p9, %p8;
	@%p9 bra 	$L__BB4_12;
	tex.1d.v4.s32.s32 	{%r82, %r83, %r84, %r85}, [%rd5, {%r88}];
	mul.wide.u32 	%rd11, %r88, 4;
	add.s64 	%rd12, %rd1, %rd11;
	st.global.u32 	[%rd12], %r82;
$L__BB4_12:
	ret;

}
	// .globl	_Z7kernel4I5uint4jEvPT0_yi
.visible .entry _Z7kernel4I5uint4jEvPT0_yi(
	.param .u64 .ptr .align 1 _Z7kernel4I5uint4jEvPT0_yi_param_0,
	.param .u64 _Z7kernel4I5uint4jEvPT0_yi_param_1,
	.param .u32 _Z7kernel4I5uint4jEvPT0_yi_param_2
)
{
	.reg .pred 	%p<8>;
	.reg .b32 	%r<53>;
	.reg .b64 	%rd<12>;

	ld.param.u64 	%rd3, [_Z7kernel4I5uint4jEvPT0_yi_param_0];
	ld.param.u64 	%rd2, [_Z7kernel4I5uint4jEvPT0_yi_param_1];
	ld.param.u32 	%r10, [_Z7kernel4I5uint4jEvPT0_yi_param_2];
	cvta.to.global.u64 	%rd1, %rd3;
	setp.lt.s32 	%p1, %r10, 1;
	@%p1 bra 	$L__BB5_9;
	and.b32  	%r1, %r10, 3;
	setp.lt.u32 	%p2, %r10, 4;
	mov.b32 	%r52, 0;
	@%p2 bra 	$L__BB5_4;
	and.b32  	%r52, %r10, 2147483644;
	mov.b32 	%r49, 0;
	mov.u32 	%r50, %r49;
$L__BB5_3:
	.pragma "nounroll";
	tex.1d.v4.u32.s32 	{%r13, %r14, %r15, %r16}, [%rd2, {%r50}];
	mul.wide.u32 	%rd4, %r49, 4;
	add.s64 	%rd5, %rd1, %rd4;
	st.global.u32 	[%rd5], %r13;
	st.global.u32 	[%rd5+4], %r14;
	st.global.u32 	[%rd5+8], %r15;
	st.global.u32 	[%rd5+12], %r16;
	add.s32 	%r17, %r50, 1;
	tex.1d.v4.u32.s32 	{%r18, %r19, %r20, %r21}, [%rd2, {%r17}];
	st.global.u32 	[%rd5+16], %r18;
	st.global.u32 	[%rd5+20], %r19;
	st.global.u32 	[%rd5+24], %r20;
	st.global.u32 	[%rd5+28], %r21;
	add.s32 	%r22, %r50, 2;
	tex.1d.v4.u32.s32 	{%r23, %r24, %r25, %r26}, [%rd2, {%r22}];
	st.global.u32 	[%rd5+32], %r23;
	st.global.u32 	[%rd5+36], %r24;
	st.global.u32 	[%rd5+40], %r25;
	st.global.u32 	[%rd5+44], %r26;
	add.s32 	%r27, %r50, 3;
	tex.1d.v4.u32.s32 	{%r28, %r29, %r30, %r31}, [%rd2, {%r27}];
	st.global.u32 	[%rd5+48], %r28;
	st.global.u32 	[%rd5+52], %r29;
	st.global.u32 	[%rd5+56], %r30;
	st.global.u32 	[%rd5+60], %r31;
	add.s32 	%r49, %r49, 16;
	add.s32 	%r50, %r50, 4;
	setp.ne.s32 	%p3, %r50, %r52;
	@%p3 bra 	$L__BB5_3;
$L__BB5_4:
	setp.eq.s32 	%p4, %r1, 0;
	@%p4 bra 	$L__BB5_9;
	setp.eq.s32 	%p5, %r1, 1;
	@%p5 bra 	$L__BB5_7;
	tex.1d.v4.u32.s32 	{%r32, %r33, %r34, %r35}, [%rd2, {%r52}];
	shl.b32 	%r36, %r52, 2;
	mul.wide.u32 	%rd6, %r36, 4;
	add.s64 	%rd7, %rd1, %rd6;
	st.global.u32 	[%rd7], %r32;
	st.global.u32 	[%rd7+4], %r33;
	st.global.u32 	[%rd7+8], %r34;
	st.global.u32 	[%rd7+12], %r35;
	add.s32 	%r37, %r52, 1;
	tex.1d.v4.u32.s32 	{%r38, %r39, %r40, %r41}, [%rd2, {%r37}];
	shl.b32 	%r42, %r37, 2;
	mul.wide.u32 	%rd8, %r42, 4;
	add.s64 	%rd9, %rd1, %rd8;
	st.global.u32 	[%rd9], %r38;
	st.global.u32 	[%rd9+4], %r39;
	st.global.u32 	[%rd9+8], %r40;
	st.global.u32 	[%rd9+12], %r41;
	add.s32 	%r52, %r52, 2;
$L__BB5_7:
	and.b32  	%r43, %r10, 1;
	setp.eq.b32 	%p6, %r43, 1;
	not.pred 	%p7, %p6;
	@%p7 bra 	$L__BB5_9;
	tex.1d.v4.u32.s32 	{%r44, %r45, %r46, %r47}, [%rd2, {%r52}];
	shl.b32 	%r48, %r52, 2;
	mul.wide.u32 	%rd10, %r48, 4;
	add.s64 	%rd11, %rd1, %rd10;
	st.global.u32 	[%rd11], %r44;
	st.global.u32 	[%rd11+4], %r45;
	st.global.u32 	[%rd11+8], %r46;
	st.global.u32 	[%rd11+12], %r47;
$L__BB5_9:
	ret;

}
	// .globl	_Z7kernel4I6float4fEvPT0_yi
.visible .entry _Z7kernel4I6float4fEvPT0_yi(
	.param .u64 .ptr .align 1 _Z7kernel4I6float4fEvPT0_yi_param_0,
	.param .u64 _Z7kernel4I6float4fEvPT0_yi_param_1,
	.param .u32 _Z7kernel4I6float4fEvPT0_yi_param_2
)
{
	.reg .pred 	%p<8>;
	.reg .b32 	%r<25>;
	.reg .b32 	%f<29>;
	.reg .b64 	%rd<12>;

	ld.param.u64 	%rd3, [_Z7kernel4I6float4fEvPT0_yi_param_0];
	ld.param.u64 	%rd2, [_Z7kernel4I6float4fEvPT0_yi_param_1];
	ld.param.u32 	%r10, [_Z7kernel4I6float4fEvPT0_yi_param_2];
	cvta.to.global.u64 	%rd1, %rd3;
	setp.lt.s32 	%p1, %r10, 1;
	@%p1 bra 	$L__BB6_9;
	and.b32  	%r1, %r10, 3;
	setp.lt.u32 	%p2, %r10, 4;
	mov.b32 	%r24, 0;
	@%p2 bra 	$L__BB6_4;
	and.b32  	%r24, %r10, 2147483644;
	mov.b32 	%r21, 0;
	mov.u32 	%r22, %r21;
$L__BB6_3:
	.pragma "nounroll";
	tex.1d.v4.f32.s32 	{%f1, %f2, %f3, %f4}, [%rd2, {%r22}];
	mul.wide.u32 	%rd4, %r21, 4;
	add.s64 	%rd5, %rd1, %rd4;
	st.global.f32 	[%rd5], %f1;
	st.global.f32 	[%rd5+4], %f2;
	st.global.f32 	[%rd5+8], %f3;
	st.global.f32 	[%rd5+12], %f4;
	add.s32 	%r13, %r22, 1;
	tex.1d.v4.f32.s32 	{%f5, %f6, %f7, %f8}, [%rd2, {%r13}];
	st.global.f32 	[%rd5+16], %f5;
	st.global.f32 	[%rd5+20], %f6;
	st.global.f32 	[%rd5+24], %f7;
	st.global.f32 	[%rd5+28], %f8;
	add.s32 	%r14, %r22, 2;
	tex.1d.v4.f32.s32 	{%f9, %f10, %f11, %f12}, [%rd2, {%r14}];
	st.global.f32 	[%rd5+32], %f9;
	st.global.f32 	[%rd5+36], %f10;
	st.global.f32 	[%rd5+40], %f11;
	st.global.f32 	[%rd5+44], %f12;
	add.s32 	%r15, %r22, 3;
	tex.1d.v4.f32.s32 	{%f13, %f14, %f15, %f16}, [%rd2, {%r15}];
	st.global.f32 	[%rd5+48], %f13;
	st.global.f32 	[%rd5+52], %f14;
	st.global.f32 	[%rd5+56], %f15;
	st.global.f32 	[%rd5+60], %f16;
	add.s32 	%r21, %r21, 16;
	add.s32 	%r22, %r22, 4;
	setp.ne.s32 	%p3, %r22, %r24;
	@%p3 bra 	$L__BB6_3;
$L__BB6_4:
	setp.eq.s32 	%p4, %r1, 0;
	@%p4 bra 	$L__BB6_9;
	setp.eq.s32 	%p5, %r1, 1;
	@%p5 bra 	$L__BB6_7;
	tex.1d.v4.f32.s32 	{%f17, %f18, %f19, %f20}, [%rd2, {%r24}];
	shl.b32 	%r16, %r24, 2;
	mul.wide.u32 	%rd6, %r16, 4;
	add.s64 	%rd7, %rd1, %rd6;
	st.global.f32 	[%rd7], %f17;
	st.global.f32 	[%rd7+4], %f18;
	st.global.f32 	[%rd7+8], %f19;
	st.global.f32 	[%rd7+12], %f20;
	add.s32 	%r17, %r24, 1;
	tex.1d.v4.f32.s32 	{%f21, %f22, %f23, %f24}, [%rd2, {%r17}];
	shl.b32 	%r18, %r17, 2;
	mul.wide.u32 	%rd8, %r18, 4;
	add.s64 	%rd9, %rd1, %rd8;
	st.global.f32 	[%rd9], %f21;
	st.global.f32 	[%rd9+4], %f22;
	st.global.f32 	[%rd9+8], %f23;
	st.global.f32 	[%rd9+12], %f24;
	add.s32 	%r24, %r24, 2;
$L__BB6_7:
	and.b32  	%r19, %r10, 1;
	setp.eq.b32 	%p6, %r19, 1;
	not.pred 	%p7, %p6;
	@%p7 bra 	$L__BB6_9;
	tex.1d.v4.f32.s32 	{%f25, %f26, %f27, %f28}, [%rd2, {%r24}];
	shl.b32 	%r20, %r24, 2;
	mul.wide.u32 	%rd10, %r20, 4;
	add.s64 	%rd11, %rd1, %rd10;
	st.global.f32 	[%rd11], %f25;
	st.global.f32 	[%rd11+4], %f26;
	st.global.f32 	[%rd11+8], %f27;
	st.global.f32 	[%rd11+12], %f28;
$L__BB6_9:
	ret;

}


// ===== COMPILED SASS (sm_100) =====

	.target	sm_100

	.elftype	@"ET_EXEC"


//--------------------- .note.nv.tkinfo           --------------------------
	.section	.note.nv.tkinfo,"",@"SHT_NOTE"
	.sectionflags	@"SHF_NOTE_NV_TKINFO"
	.tkinfo
        /*0018*/ 	.word	0x00000002
        /*0030*/ 	.string	""
        /*0030*/ 	.string	"ptxas"
        /*0030*/ 	.string	"Cuda compilation tools, release 13.0, V13.0.88"
        /*0030*/ 	.string	"Build cuda_13.0.r13.0/compiler.36424714_0"
        /*0030*/ 	.string	"-arch sm_100 -m 64 "



//--------------------- .note.nv.cuinfo           --------------------------
	.section	.note.nv.cuinfo,"",@"SHT_NOTE"
	.sectionflags	@"SHF_NOTE_NV_CUINFO"
        /*0018*/ 	.short	0x0002
        /*001a*/ 	.short	0x0064
        /*001c*/ 	.short	0x0082
	.zero		2


//--------------------- .nv.info                  --------------------------
	.section	.nv.info,"",@"SHT_CUDA_INFO"
	.align	4


	//----- nvinfo : EIATTR_REGCOUNT
	.align		4
        /*0000*/ 	.byte	0x04, 0x2f
        /*0002*/ 	.short	(.L_1 - .L_0)
	.align		4
.L_0:
        /*0004*/ 	.word	index@(_Z7kernel1I5char1cEvPT0_yi)
        /*0008*/ 	.word	0x0000001a


	//----- nvinfo : EIATTR_FRAME_SIZE
	.align		4
.L_1:
        /*000c*/ 	.byte	0x04, 0x11
        /*000e*/ 	.short	(.L_3 - .L_2)
	.align		4
.L_2:
        /*0010*/ 	.word	index@(_Z7kernel1I5char1cEvPT0_yi)
        /*0014*/ 	.word	0x00000000


	//----- nvinfo : EIATTR_REGCOUNT
	.align		4
.L_3:
        /*0018*/ 	.byte	0x04, 0x2f
        /*001a*/ 	.short	(.L_5 - .L_4)
	.align		4
.L_4:
        /*001c*/ 	.word	index@(_Z7kernel2I6uchar2hEvPT0_yi)
        /*0020*/ 	.word	0x00000014


	//----- nvinfo : EIATTR_FRAME_SIZE
	.align		4
.L_5:
        /*0024*/ 	.byte	0x04, 0x11
        /*0026*/ 	.short	(.L_7 - .L_6)
	.align		4
.L_6:
        /*0028*/ 	.word	index@(_Z7kernel2I6uchar2hEvPT0_yi)
        /*002c*/ 	.word	0x00000000


	//----- nvinfo : EIATTR_REGCOUNT
	.align		4
.L_7:
        /*0030*/ 	.byte	0x04, 0x2f
        /*0032*/ 	.short	(.L_9 - .L_8)
	.align		4
.L_8:
        /*0034*/ 	.word	index@(_Z7kernel2I6short2sEvPT0_yi)
        /*0038*/ 	.word	0x00000014


	//----- nvinfo : EIATTR_FRAME_SIZE
	.align		4
.L_9:
        /*003c*/ 	.byte	0x04, 0x11
        /*003e*/ 	.short	(.L_11 - .L_10)
	.align		4
.L_10:
        /*0040*/ 	.word	index@(_Z7kernel2I6short2sEvPT0_yi)
        /*0044*/ 	.word	0x00000000


	//----- nvinfo : EIATTR_REGCOUNT
	.align		4
.L_11:
        /*0048*/ 	.byte	0x04, 0x2f
        /*004a*/ 	.short	(.L_13 - .L_12)
	.align		4
.L_12:
        /*004c*/ 	.word	index@(_Z7kernel4I7ushort4tEvPT0_yi)
        /*0050*/ 	.word	0x0000001c


	//----- nvinfo : EIATTR_FRAME_SIZE
	.align		4
.L_13:
        /*0054*/ 	.byte	0x04, 0x11
        /*0056*/ 	.short	(.L_15 - .L_14)
	.align		4
.L_14:
        /*0058*/ 	.word	index@(_Z7kernel4I7ushort4tEvPT0_yi)
        /*005c*/ 	.word	0x00000000


	//----- nvinfo : EIATTR_REGCOUNT
	.align		4
.L_15:
        /*0060*/ 	.byte	0x04, 0x2f
        /*0062*/ 	.short	(.L_17 - .L_16)
	.align		4
.L_16:
        /*0064*/ 	.word	index@(_Z7kernel1I4int1iEvPT0_yi)
        /*0068*/ 	.word	0x0000001a


	//----- nvinfo : EIATTR_FRAME_SIZE
	.align		4
.L_17:
        /*006c*/ 	.byte	0x04, 0x11
        /*006e*/ 	.short	(.L_19 - .L_18)
	.align		4
.L_18:
        /*0070*/ 	.word	index@(_Z7kernel1I4int1iEvPT0_yi)
        /*0074*/ 	.word	0x00000000


	//----- nvinfo : EIATTR_REGCOUNT
	.align		4
.L_19:
        /*0078*/ 	.byte	0x04, 0x2f
        /*007a*/ 	.short	(.L_21 - .L_20)
	.align		4
.L_20:
        /*007c*/ 	.word	index@(_Z7kernel4I5uint4jEvPT0_yi)
        /*0080*/ 	.word	0x0000001c


	//----- nvinfo : EIATTR_FRAME_SIZE
	.align		4
.L_21:
        /*0084*/ 	.byte	0x04, 0x11
        /*0086*/ 	.short	(.L_23 - .L_22)
	.align		4
.L_22:
        /*0088*/ 	.word	index@(_Z7kernel4I5uint4jEvPT0_yi)
        /*008c*/ 	.word	0x00000000


	//----- nvinfo : EIATTR_REGCOUNT
	.align		4
.L_23:
        /*0090*/ 	.byte	0x04, 0x2f
        /*0092*/ 	.short	(.L_25 - .L_24)
	.align		4
.L_24:
        /*0094*/ 	.word	index@(_Z7kernel4I6float4fEvPT0_yi)
        /*0098*/ 	.word	0x0000001c


	//----- nvinfo : EIATTR_FRAME_SIZE
	.align		4
.L_25:
        /*009c*/ 	.byte	0x04, 0x11
        /*009e*/ 	.short	(.L_27 - .L_26)
	.align		4
.L_26:
        /*00a0*/ 	.word	index@(_Z7kernel4I6float4fEvPT0_yi)
        /*00a4*/ 	.word	0x00000000


	//----- nvinfo : EIATTR_MIN_STACK_SIZE
	.align		4
.L_27:
        /*00a8*/ 	.byte	0x04, 0x12
        /*00aa*/ 	.short	(.L_29 - .L_28)
	.align		4
.L_28:
        /*00ac*/ 	.word	index@(_Z7kernel4I6float4fEvPT0_yi)
        /*00b0*/ 	.word	0x00000000


	//----- nvinfo : EIATTR_MIN_STACK_SIZE
	.align		4
.L_29:
        /*00b4*/ 	.byte	0x04, 0x12
        /*00b6*/ 	.short	(.L_31 - .L_30)
	.align		4
.L_30:
        /*00b8*/ 	.word	index@(_Z7kernel4I5uint4jEvPT0_yi)
        /*00bc*/ 	.word	0x00000000


	//----- nvinfo : EIATTR_MIN_STACK_SIZE
	.align		4
.L_31:
        /*00c0*/ 	.byte	0x04, 0x12
        /*00c2*/ 	.short	(.L_33 - .L_32)
	.align		4
.L_32:
        /*00c4*/ 	.word	index@(_Z7kernel1I4int1iEvPT0_yi)
        /*00c8*/ 	.word	0x00000000


	//----- nvinfo : EIATTR_MIN_STACK_SIZE
	.align		4
.L_33:
        /*00cc*/ 	.byte	0x04, 0x12
        /*00ce*/ 	.short	(.L_35 - .L_34)
	.align		4
.L_34:
        /*00d0*/ 	.word	index@(_Z7kernel4I7ushort4tEvPT0_yi)
        /*00d4*/ 	.word	0x00000000


	//----- nvinfo : EIATTR_MIN_STACK_SIZE
	.align		4
.L_35:
        /*00d8*/ 	.byte	0x04, 0x12
        /*00da*/ 	.short	(.L_37 - .L_36)
	.align		4
.L_36:
        /*00dc*/ 	.word	index@(_Z7kernel2I6short2sEvPT0_yi)
        /*00e0*/ 	.word	0x00000000


	//----- nvinfo : EIATTR_MIN_STACK_SIZE
	.align		4
.L_37:
        /*00e4*/ 	.byte	0x04, 0x12
        /*00e6*/ 	.short	(.L_39 - .L_38)
	.align		4
.L_38:
        /*00e8*/ 	.word	index@(_Z7kernel2I6uchar2hEvPT0_yi)
        /*00ec*/ 	.word	0x00000000


	//----- nvinfo : EIATTR_MIN_STACK_SIZE
	.align		4
.L_39:
        /*00f0*/ 	.byte	0x04, 0x12
        /*00f2*/ 	.short	(.L_41 - .L_40)
	.align		4
.L_40:
        /*00f4*/ 	.word	index@(_Z7kernel1I5char1cEvPT0_yi)
        /*00f8*/ 	.word	0x00000000
.L_41:


//--------------------- .nv.compat                --------------------------
	.section	.nv.compat,"",@"SHT_CUDA_COMPAT_INFO"
	.align	4
        /*0000*/ 	.byte	0x02, 0x09, 0x00, 0x00, 0x02, 0x02, 0x02, 0x00, 0x02, 0x05, 0x05, 0x00, 0x03, 0x07, 0x01, 0x01
        /*0010*/ 	.byte	0x02, 0x03, 0x00, 0x00, 0x02, 0x06, 0x01, 0x00, 0x04, 0x0b, 0x08, 0x00, 0x09, 0x00, 0x00, 0x00
        /*0020*/ 	.byte	0x00, 0x00, 0x00, 0x00


//--------------------- .nv.info._Z7kernel4I6float4fEvPT0_yi --------------------------
	.section	.nv.info._Z7kernel4I6float4fEvPT0_yi,"",@"SHT_CUDA_INFO"
	.sectionflags	@""
	.align	4


	//----- nvinfo : EIATTR_CUDA_API_VERSION
	.align		4
        /*0000*/ 	.byte	0x04, 0x37
        /*0002*/ 	.short	(.L_43 - .L_42)
.L_42:
        /*0004*/ 	.word	0x00000082


	//----- nvinfo : EIATTR_KPARAM_INFO
	.align		4
.L_43:
        /*0008*/ 	.byte	0x04, 0x17
        /*000a*/ 	.short	(.L_45 - .L_44)
.L_44:
        /*000c*/ 	.word	0x00000000
        /*0010*/ 	.short	0x0002
        /*0012*/ 	.short	0x0010
        /*0014*/ 	.byte	0x00, 0xf0, 0x11, 0x00


	//----- nvinfo : EIATTR_KPARAM_INFO
	.align		4
.L_45:
        /*0018*/ 	.byte	0x04, 0x17
        /*001a*/ 	.short	(.L_47 - .L_46)
.L_46:
        /*001c*/ 	.word	0x00000000
        /*0020*/ 	.short	0x0001
        /*0022*/ 	.short	0x0008
        /*0024*/ 	.byte	0x00, 0xf0, 0x21, 0x00


	//----- nvinfo : EIATTR_KPARAM_INFO
	.align		4
.L_47:
        /*0028*/ 	.byte	0x04, 0x17
        /*002a*/ 	.short	(.L_49 - .L_48)
.L_48:
        /*002c*/ 	.word	0x00000000
        /*0030*/ 	.short	0x0000
        /*0032*/ 	.short	0x0000
        /*0034*/ 	.byte	0x00, 0xf5, 0x21, 0x00


	//----- nvinfo : EIATTR_SPARSE_MMA_MASK
	.align		4
.L_49:
        /*0038*/ 	.byte	0x03, 0x50
        /*003a*/ 	.short	0x0000


	//----- nvinfo : EIATTR_MAXREG_COUNT
	.align		4
        /*003c*/ 	.byte	0x03, 0x1b
        /*003e*/ 	.short	0x00ff


	//----- nvinfo : EIATTR_MERCURY_ISA_VERSION
	.align		4
        /*0040*/ 	.byte	0x03, 0x5f
        /*0042*/ 	.short	0x0101


	//----- nvinfo : EIATTR_VRC_CTA_INIT_COUNT
	.align		4
        /*0044*/ 	.byte	0x02, 0x4a
	.zero		1
	.zero		1


	//----- nvinfo : EIATTR_EXIT_INSTR_OFFSETS
	.align		4
        /*0048*/ 	.byte	0x04, 0x1c
        /*004a*/ 	.short	(.L_51 - .L_50)


	//   ....[0]....
.L_50:
        /*004c*/ 	.word	0x00000030


	//   ....[1]....
        /*0050*/ 	.word	0x000002f0


	//   ....[2]....
        /*0054*/ 	.word	0x00000480


	//   ....[3]....
        /*0058*/ 	.word	0x00000530


	//----- nvinfo : EIATTR_CBANK_PARAM_SIZE
	.align		4
.L_51:
        /*005c*/ 	.byte	0x03, 0x19
        /*005e*/ 	.short	0x0014


	//----- nvinfo : EIATTR_PARAM_CBANK
	.align		4
        /*0060*/ 	.byte	0x04, 0x0a
        /*0062*/ 	.short	(.L_53 - .L_52)
	.align		4
.L_52:
        /*0064*/ 	.word	index@(.nv.constant0._Z7kernel4I6float4fEvPT0_yi)
        /*0068*/ 	.short	0x0380
        /*006a*/ 	.short	0x0014


	//----- nvinfo : EIATTR_SW_WAR
	.align		4
.L_53:
        /*006c*/ 	.byte	0x04, 0x36
        /*006e*/ 	.short	(.L_55 - .L_54)
.L_54:
        /*0070*/ 	.word	0x00000008
.L_55:


//--------------------- .nv.info._Z7kernel4I5uint4jEvPT0_yi --------------------------
	.section	.nv.info._Z7kernel4I5uint4jEvPT0_yi,"",@"SHT_CUDA_INFO"
	.sectionflags	@""
	.align	4


	//----- nvinfo : EIATTR_CUDA_API_VERSION
	.align		4
        /*0000*/ 	.byte	0x04, 0x37
        /*0002*/ 	.short	(.L_57 - .L_56)
.L_56:
        /*0004*/ 	.word	0x00000082


	//----- nvinfo : EIATTR_KPARAM_INFO
	.align		4
.L_57:
        /*0008*/ 	.byte	0x04, 0x17
        /*000a*/ 	.short	(.L_59 - .L_58)
.L_58:
        /*000c*/ 	.word	0x00000000
        /*0010*/ 	.short	0x0002
        /*0012*/ 	.short	0x0010
        /*0014*/ 	.byte	0x00, 0xf0, 0x11, 0x00


	//----- nvinfo : EIATTR_KPARAM_INFO
	.align		4
.L_59:
        /*0018*/ 	.byte	0x04, 0x17
        /*001a*/ 	.short	(.L_61 - .L_60)
.L_60:
        /*001c*/ 	.word	0x00000000
        /*0020*/ 	.short	0x0001
        /*0022*/ 	.short	0x0008
        /*0024*/ 	.byte	0x00, 0xf0, 0x21, 0x00


	//----- nvinfo : EIATTR_KPARAM_INFO
	.align		4
.L_61:
        /*0028*/ 	.byte	0x04, 0x17
        /*002a*/ 	.short	(.L_63 - .L_62)
.L_62:
        /*002c*/ 	.word	0x00000000
        /*0030*/ 	.short	0x0000
        /*0032*/ 	.short	0x0000
        /*0034*/ 	.byte	0x00, 0xf5, 0x21, 0x00


	//----- nvinfo : EIATTR_SPARSE_MMA_MASK
	.align		4
.L_63:
        /*0038*/ 	.byte	0x03, 0x50
        /*003a*/ 	.short	0x0000


	//----- nvinfo : EIATTR_MAXREG_COUNT
	.align		4
        /*003c*/ 	.byte	0x03, 0x1b
        /*003e*/ 	.short	0x00ff


	//----- nvinfo : EIATTR_MERCURY_ISA_VERSION
	.align		4
        /*0040*/ 	.byte	0x03, 0x5f
        /*0042*/ 	.short	0x0101


	//----- nvinfo : EIATTR_VRC_CTA_INIT_COUNT
	.align		4
        /*0044*/ 	.byte	0x02, 0x4a
	.zero		1
	.zero		1


	//----- nvinfo : EIATTR_EXIT_INSTR_OFFSETS
	.align		4
        /*0048*/ 	.byte	0x04, 0x1c
        /*004a*/ 	.short	(.L_65 - .L_64)


	//   ....[0]....
.L_64:
        /*004c*/ 	.word	0x00000030


	//   ....[1]....
        /*0050*/ 	.word	0x000002f0


	//   ....[2]....
        /*0054*/ 	.word	0x00000480


	//   ....[3]....
        /*0058*/ 	.word	0x00000530


	//----- nvinfo : EIATTR_CBANK_PARAM_SIZE
	.align		4
.L_65:
        /*005c*/ 	.byte	0x03, 0x19
        /*005e*/ 	.short	0x0014


	//----- nvinfo : EIATTR_PARAM_CBANK
	.align		4
        /*0060*/ 	.byte	0x04, 0x0a
        /*0062*/ 	.short	(.L_67 - .L_66)
	.align		4
.L_66:
        /*0064*/ 	.word	index@(.nv.constant0._Z7kernel4I5uint4jEvPT0_yi)
        /*0068*/ 	.short	0x0380
        /*006a*/ 	.short	0x0014


	//----- nvinfo : EIATTR_SW_WAR
	.align		4
.L_67:
        /*006c*/ 	.byte	0x04, 0x36
        /*006e*/ 	.short	(.L_69 - .L_68)
.L_68:
        /*0070*/ 	.word	0x00000008
.L_69:


//--------------------- .nv.info._Z7kernel1I4int1iEvPT0_yi --------------------------
	.section	.nv.info._Z7kernel1I4int1iEvPT0_yi,"",@"SHT_CUDA_INFO"
	.sectionflags	@""
	.align	4


	//----- nvinfo : EIATTR_CUDA_API_VERSION
	.align		4
        /*0000*/ 	.byte	0x04, 0x37
        /*0002*/ 	.short	(.L_71 - .L_70)
.L_70:
        /*0004*/ 	.word	0x00000082


	//----- nvinfo : EIATTR_KPARAM_INFO
	.align		4
.L_71:
        /*0008*/ 	.byte	0x04, 0x17
        /*000a*/ 	.short	(.L_73 - .L_72)
.L_72:
        /*000c*/ 	.word	0x00000000
        /*0010*/ 	.short	0x0002
        /*0012*/ 	.short	0x0010
        /*0014*/ 	.byte	0x00, 0xf0, 0x11, 0x00


	//----- nvinfo : EIATTR_KPARAM_INFO
	.align		4
.L_73:
        /*0018*/ 	.byte	0x04, 0x17
        /*001a*/ 	.short	(.L_75 - .L_74)
.L_74:
        /*001c*/ 	.word	0x00000000
        /*0020*/ 	.short	0x0001
        /*0022*/ 	.short	0x0008
        /*0024*/ 	.byte	0x00, 0xf0, 0x21, 0x00


	//----- nvinfo : EIATTR_KPARAM_INFO
	.align		4
.L_75:
        /*0028*/ 	.byte	0x04, 0x17
        /*002a*/ 	.short	(.L_77 - .L_76)
.L_76:
        /*002c*/ 	.word	0x00000000
        /*0030*/ 	.short	0x0000
        /*0032*/ 	.short	0x0000
        /*0034*/ 	.byte	0x00, 0xf5, 0x21, 0x00


	//----- nvinfo : EIATTR_SPARSE_MMA_MASK
	.align		4
.L_77:
        /*0038*/ 	.byte	0x03, 0x50
        /*003a*/ 	.short	0x0000


	//----- nvinfo : EIATTR_MAXREG_COUNT
	.align		4
        /*003c*/ 	.byte	0x03, 0x1b
        /*003e*/ 	.short	0x00ff


	//----- nvinfo : EIATTR_MERCURY_ISA_VERSION
	.align		4
        /*0040*/ 	.byte	0x03, 0x5f
        /*0042*/ 	.short	0x0101


	//----- nvinfo : EIATTR_VRC_CTA_INIT_COUNT
	.align		4
        /*0044*/ 	.byte	0x02, 0x4a
	.zero		1
	.zero		1


	//----- nvinfo : EIATTR_EXIT_INSTR_OFFSETS
	.align		4
        /*0048*/ 	.byte	0x04, 0x1c
        /*004a*/ 	.short	(.L_79 - .L_78)


	//   ....[0]....
.L_78:
        /*004c*/ 	.word	0x00000030


	//   ....[1]....
        /*0050*/ 	.word	0x00000330


	//   ....[2]....
        /*0054*/ 	.word	0x00000490


	//   ....[3]....
        /*0058*/ 	.word	0x00000580


	//   ....[4]....
        /*005c*/ 	.word	0x000005f0


	//----- nvinfo : EIATTR_CBANK_PARAM_SIZE
	.align		4
.L_79:
        /*0060*/ 	.byte	0x03, 0x19
        /*0062*/ 	.short	0x0014


	//----- nvinfo : EIATTR_PARAM_CBANK
	.align		4
        /*0064*/ 	.byte	0x04, 0x0a
        /*0066*/ 	.short	(.L_81 - .L_80)
	.align		4
.L_80:
        /*0068*/ 	.word	index@(.nv.constant0._Z7kernel1I4int1iEvPT0_yi)
        /*006c*/ 	.short	0x0380
        /*006e*/ 	.short	0x0014


	//----- nvinfo : EIATTR_SW_WAR
	.align		4
.L_81:
        /*0070*/ 	.byte	0x04, 0x36
        /*0072*/ 	.short	(.L_83 - .L_82)
.L_82:
        /*0074*/ 	.word	0x00000008
.L_83:


//--------------------- .nv.info._Z7kernel4I7ushort4tEvPT0_yi --------------------------
	.section	.nv.info._Z7kernel4I7ushort4tEvPT0_yi,"",@"SHT_CUDA_INFO"
	.sectionflags	@""
	.align	4


	//----- nvinfo : EIATTR_CUDA_API_VERSION
	.align		4
        /*0000*/ 	.byte	0x04, 0x37
        /*0002*/ 	.short	(.L_85 - .L_84)
.L_84:
        /*0004*/ 	.word	0x00000082


	//----- nvinfo : EIATTR_KPARAM_INFO
	.align		4
.L_85:
        /*0008*/ 	.byte	0x04, 0x17
        /*000a*/ 	.short	(.L_87 - .L_86)
.L_86:
        /*000c*/ 	.word	0x00000000
        /*0010*/ 	.short	0x0002
        /*0012*/ 	.short	0x0010
        /*0014*/ 	.byte	0x00, 0xf0, 0x11, 0x00


	//----- nvinfo : EIATTR_KPARAM_INFO
	.align		4
.L_87:
        /*0018*/ 	.byte	0x04, 0x17
        /*001a*/ 	.short	(.L_89 - .L_88)
.L_88:
        /*001c*/ 	.word	0x00000000
        /*0020*/ 	.short	0x0001
        /*0022*/ 	.short	0x0008
        /*0024*/ 	.byte	0x00, 0xf0, 0x21, 0x00


	//----- nvinfo : EIATTR_KPARAM_INFO
	.align		4
.L_89:
        /*0028*/ 	.byte	0x04, 0x17
        /*002a*/ 	.short	(.L_91 - .L_90)
.L_90:
        /*002c*/ 	.word	0x00000000
        /*0030*/ 	.short	0x0000
        /*0032*/ 	.short	0x0000
        /*0034*/ 	.byte	0x00, 0xf5, 0x21, 0x00


	//----- nvinfo : EIATTR_SPARSE_MMA_MASK
	.align		4
.L_91:
        /*0038*/ 	.byte	0x03, 0x50
        /*003a*/ 	.short	0x0000


	//----- nvinfo : EIATTR_MAXREG_COUNT
	.align		4
        /*003c*/ 	.byte	0x03, 0x1b
        /*003e*/ 	.short	0x00ff


	//----- nvinfo : EIATTR_MERCURY_ISA_VERSION
	.align		4
        /*0040*/ 	.byte	0x03, 0x5f
        /*0042*/ 	.short	0x0101


	//----- nvinfo : EIATTR_VRC_CTA_INIT_COUNT
	.align		4
        /*0044*/ 	.byte	0x02, 0x4a
	.zero		1
	.zero		1


	//----- nvinfo : EIATTR_EXIT_INSTR_OFFSETS
	.align		4
        /*0048*/ 	.byte	0x04, 0x1c
        /*004a*/ 	.short	(.L_93 - .L_92)


	//   ....[0]....
.L_92:
        /*004c*/ 	.word	0x00000030


	//   ....[1]....
        /*0050*/ 	.word	0x000002f0


	//   ....[2]....
        /*0054*/ 	.word	0x00000480


	//   ....[3]....
        /*0058*/ 	.word	0x00000530


	//----- nvinfo : EIATTR_CBANK_PARAM_SIZE
	.align		4
.L_93:
        /*005c*/ 	.byte	0x03, 0x19
        /*005e*/ 	.short	0x0014


	//----- nvinfo : EIATTR_PARAM_CBANK
	.align		4
        /*0060*/ 	.byte	0x04, 0x0a
        /*0062*/ 	.short	(.L_95 - .L_94)
	.align		4
.L_94:
        /*0064*/ 	.word	index@(.nv.constant0._Z7kernel4I7ushort4tEvPT0_yi)
        /*0068*/ 	.short	0x0380
        /*006a*/ 	.short	0x0014


	//----- nvinfo : EIATTR_SW_WAR
	.align		4
.L_95:
        /*006c*/ 	.byte	0x04, 0x36
        /*006e*/ 	.short	(.L_97 - .L_96)
.L_96:
        /*0070*/ 	.word	0x00000008
.L_97:


//--------------------- .nv.info._Z7kernel2I6short2sEvPT0_yi --------------------------
	.section	.nv.info._Z7kernel2I6short2sEvPT0_yi,"",@"SHT_CUDA_INFO"
	.sectionflags	@""
	.align	4


	//----- nvinfo : EIATTR_CUDA_API_VERSION
	.align		4
        /*0000*/ 	.byte	0x04, 0x37
        /*0002*/ 	.short	(.L_99 - .L_98)
.L_98:
        /*0004*/ 	.word	0x00000082


	//----- nvinfo : EIATTR_KPARAM_INFO
	.align		4
.L_99:
        /*0008*/ 	.byte	0x04, 0x17
        /*000a*/ 	.short	(.L_101 - .L_100)
.L_100:
        /*000c*/ 	.word	0x00000000
        /*0010*/ 	.short	0x0002
        /*0012*/ 	.short	0x0010
        /*0014*/ 	.byte	0x00, 0xf0, 0x11, 0x00


	//----- nvinfo : EIATTR_KPARAM_INFO
	.align		4
.L_101:
        /*0018*/ 	.byte	0x04, 0x17
        /*001a*/ 	.short	(.L_103 - .L_102)
.L_102:
        /*001c*/ 	.word	0x00000000
        /*0020*/ 	.short	0x0001
        /*0022*/ 	.short	0x0008
        /*0024*/ 	.byte	0x00, 0xf0, 0x21, 0x00


	//----- nvinfo : EIATTR_KPARAM_INFO
	.align		4
.L_103:
        /*0028*/ 	.byte	0x04, 0x17
        /*002a*/ 	.short	(.L_105 - .L_104)
.L_104:
        /*002c*/ 	.word	0x00000000
        /*0030*/ 	.short	0x0000
        /*0032*/ 	.short	0x0000
        /*0034*/ 	.byte	0x00, 0xf5, 0x21, 0x00


	//----- nvinfo : EIATTR_SPARSE_MMA_MASK
	.align		4
.L_105:
        /*0038*/ 	.byte	0x03, 0x50
        /*003a*/ 	.short	0x0000


	//----- nvinfo : EIATTR_MAXREG_COUNT
	.align		4
        /*003c*/ 	.byte	0x03, 0x1b
        /*003e*/ 	.short	0x00ff


	//----- nvinfo : EIATTR_MERCURY_ISA_VERSION
	.align		4
        /*0040*/ 	.byte	0x03, 0x5f
        /*0042*/ 	.short	0x0101


	//----- nvinfo : EIATTR_VRC_CTA_INIT_COUNT
	.align		4
        /*0044*/ 	.byte	0x02, 0x4a
	.zero		1
	.zero		1


	//----- nvinfo : EIATTR_EXIT_INSTR_OFFSETS
	.align		4
        /*0048*/ 	.byte	0x04, 0x1c
        /*004a*/ 	.short	(.L_107 - .L_106)


	//   ....[0]....
.L_106:
        /*004c*/ 	.word	0x00000030


	//   ....[1]....
        /*0050*/ 	.word	0x000002a0


	//   ....[2]....
        /*0054*/ 	.word	0x000003c0


	//   ....[3]....
        /*0058*/ 	.word	0x00000450


	//----- nvinfo : EIATTR_CBANK_PARAM_SIZE
	.align		4
.L_107:
        /*005c*/ 	.byte	0x03, 0x19
        /*005e*/ 	.short	0x0014


	//----- nvinfo : EIATTR_PARAM_CBANK
	.align		4
        /*0060*/ 	.byte	0x04, 0x0a
        /*0062*/ 	.short	(.L_109 - .L_108)
	.align		4
.L_108:
        /*0064*/ 	.word	index@(.nv.constant0._Z7kernel2I6short2sEvPT0_yi)
        /*0068*/ 	.short	0x0380
        /*006a*/ 	.short	0x0014


	//----- nvinfo : EIATTR_SW_WAR
	.align		4
.L_109:
        /*006c*/ 	.byte	0x04, 0x36
        /*006e*/ 	.short	(.L_111 - .L_110)
.L_110:
        /*0070*/ 	.word	0x00000008
.L_111:


//--------------------- .nv.info._Z7kernel2I6uchar2hEvPT0_yi --------------------------
	.section	.nv.info._Z7kernel2I6uchar2hEvPT0_yi,"",@"SHT_CUDA_INFO"
	.sectionflags	@""
	.align	4


	//----- nvinfo : EIATTR_CUDA_API_VERSION
	.align		4
        /*0000*/ 	.byte	0x04, 0x37
        /*0002*/ 	.short	(.L_113 - .L_112)
.L_112:
        /*0004*/ 	.word	0x00000082


	//----- nvinfo : EIATTR_KPARAM_INFO
	.align		4
.L_113:
        /*0008*/ 	.byte	0x04, 0x17
        /*000a*/ 	.short	(.L_115 - .L_114)
.L_114:
        /*000c*/ 	.word	0x00000000
        /*0010*/ 	.short	0x0002
        /*0012*/ 	.short	0x0010
        /*0014*/ 	.byte	0x00, 0xf0, 0x11, 0x00


	//----- nvinfo : EIATTR_KPARAM_INFO
	.align		4
.L_115:
        /*0018*/ 	.byte	0x04, 0x17
        /*001a*/ 	.short	(.L_117 - .L_116)
.L_116:
        /*001c*/ 	.word	0x00000000
        /*0020*/ 	.short	0x0001
        /*0022*/ 	.short	0x0008
        /*0024*/ 	.byte	0x00, 0xf0, 0x21, 0x00


	//----- nvinfo : EIATTR_KPARAM_INFO
	.align		4
.L_117:
        /*0028*/ 	.byte	0x04, 0x17
        /*002a*/ 	.short	(.L_119 - .L_118)
.L_118:
        /*002c*/ 	.word	0x00000000
        /*0030*/ 	.short	0x0000
        /*0032*/ 	.short	0x0000
        /*0034*/ 	.byte	0x00, 0xf5, 0x21, 0x00


	//----- nvinfo : EIATTR_SPARSE_MMA_MASK
	.align		4
.L_119:
        /*0038*/ 	.byte	0x03, 0x50
        /*003a*/ 	.short	0x0000


	//----- nvinfo : EIATTR_MAXREG_COUNT
	.align		4
        /*003c*/ 	.byte	0x03, 0x1b
        /*003e*/ 	.short	0x00ff


	//----- nvinfo : EIATTR_MERCURY_ISA_VERSION
	.align		4
        /*0040*/ 	.byte	0x03, 0x5f
        /*0042*/ 	.short	0x0101


	//----- nvinfo : EIATTR_VRC_CTA_INIT_COUNT
	.align		4
        /*0044*/ 	.byte	0x02, 0x4a
	.zero		1
	.zero		1


	//----- nvinfo : EIATTR_EXIT_INSTR_OFFSETS
	.align		4
        /*0048*/ 	.byte	0x04, 0x1c
        /*004a*/ 	.short	(.L_121 - .L_120)


	//   ....[0]....
.L_120:
        /*004c*/ 	.word	0x00000030


	//   ....[1]....
        /*0050*/ 	.word	0x000002a0


	//   ....[2]....
        /*0054*/ 	.word	0x000003c0


	//   ....[3]....
        /*0058*/ 	.word	0x00000450


	//----- nvinfo : EIATTR_CBANK_PARAM_SIZE
	.align		4
.L_121:
        /*005c*/ 	.byte	0x03, 0x19
        /*005e*/ 	.short	0x0014


	//----- nvinfo : EIATTR_PARAM_CBANK
	.align		4
        /*0060*/ 	.byte	0x04, 0x0a
        /*0062*/ 	.short	(.L_123 - .L_122)
	.align		4
.L_122:
        /*0064*/ 	.word	index@(.nv.constant0._Z7kernel2I6uchar2hEvPT0_yi)
        /*0068*/ 	.short	0x0380
        /*006a*/ 	.short	0x0014


	//----- nvinfo : EIATTR_SW_WAR
	.align		4
.L_123:
        /*006c*/ 	.byte	0x04, 0x36
        /*006e*/ 	.short	(.L_125 - .L_124)
.L_124:
        /*0070*/ 	.word	0x00000008
.L_125:


//--------------------- .nv.info._Z7kernel1I5char1cEvPT0_yi --------------------------
	.section	.nv.info._Z7kernel1I5char1cEvPT0_yi,"",@"SHT_CUDA_INFO"
	.sectionflags	@""
	.align	4


	//----- nvinfo : EIATTR_CUDA_API_VERSION
	.align		4
        /*0000*/ 	.byte	0x04, 0x37
        /*0002*/ 	.short	(.L_127 - .L_126)
.L_126:
        /*0004*/ 	.word	0x00000082


	//----- nvinfo : EIATTR_KPARAM_INFO
	.align		4
.L_127:
        /*0008*/ 	.byte	0x04, 0x17
        /*000a*/ 	.short	(.L_129 - .L_128)
.L_128:
        /*000c*/ 	.word	0x00000000
        /*0010*/ 	.short	0x0002
        /*0012*/ 	.short	0x0010
        /*0014*/ 	.byte	0x00, 0xf0, 0x11, 0x00


	//----- nvinfo : EIATTR_KPARAM_INFO
	.align		4
.L_129:
        /*0018*/ 	.byte	0x04, 0x17
        /*001a*/ 	.short	(.L_131 - .L_130)
.L_130:
        /*001c*/ 	.word	0x00000000
        /*0020*/ 	.short	0x0001
        /*0022*/ 	.short	0x0008
        /*0024*/ 	.byte	0x00, 0xf0, 0x21, 0x00


	//----- nvinfo : EIATTR_KPARAM_INFO
	.align		4
.L_131:
        /*0028*/ 	.byte	0x04, 0x17
        /*002a*/ 	.short	(.L_133 - .L_132)
.L_132:
        /*002c*/ 	.word	0x00000000
        /*0030*/ 	.short	0x0000
        /*0032*/ 	.short	0x0000
        /*0034*/ 	.byte	0x00, 0xf5, 0x21, 0x00


	//----- nvinfo : EIATTR_SPARSE_MMA_MASK
	.align		4
.L_133:
        /*0038*/ 	.byte	0x03, 0x50
        /*003a*/ 	.short	0x0000


	//----- nvinfo : EIATTR_MAXREG_COUNT
	.align		4
        /*003c*/ 	.byte	0x03, 0x1b
        /*003e*/ 	.short	0x00ff


	//----- nvinfo : EIATTR_MERCURY_ISA_VERSION
	.align		4
        /*0040*/ 	.byte	0x03, 0x5f
        /*0042*/ 	.short	0x0101


	//----- nvinfo : EIATTR_VRC_CTA_INIT_COUNT
	.align		4
        /*0044*/ 	.byte	0x02, 0x4a
	.zero		1
	.zero		1


	//----- nvinfo : EIATTR_EXIT_INSTR_OFFSETS
	.align		4
        /*0048*/ 	.byte	0x04, 0x1c
        /*004a*/ 	.short	(.L_135 - .L_134)


	//   ....[0]....
.L_134:
        /*004c*/ 	.word	0x00000030


	//   ....[1]....
        /*0050*/ 	.word	0x00000330


	//   ....[2]....
        /*0054*/ 	.word	0x000004a0


	//   ....[3]....
        /*0058*/ 	.word	0x000005a0


	//   ....[4]....
        /*005c*/ 	.word	0x00000620


	//----- nvinfo : EIATTR_CBANK_PARAM_SIZE
	.align		4
.L_135:
        /*0060*/ 	.byte	0x03, 0x19
        /*0062*/ 	.short	0x0014


	//----- nvinfo : EIATTR_PARAM_CBANK
	.align		4
        /*0064*/ 	.byte	0x04, 0x0a
        /*0066*/ 	.short	(.L_137 - .L_136)
	.align		4
.L_136:
        /*0068*/ 	.word	index@(.nv.constant0._Z7kernel1I5char1cEvPT0_yi)
        /*006c*/ 	.short	0x0380
        /*006e*/ 	.short	0x0014


	//----- nvinfo : EIATTR_SW_WAR
	.align		4
.L_137:
        /*0070*/ 	.byte	0x04, 0x36
        /*0072*/ 	.short	(.L_139 - .L_138)
.L_138:
        /*0074*/ 	.word	0x00000008
.L_139:


//--------------------- .nv.callgraph             --------------------------
	.section	.nv.callgraph,"",@"SHT_CUDA_CALLGRAPH"
	.align	4
	.sectionentsize	8
	.align		4
        /*0000*/ 	.word	0x00000000
	.align		4
        /*0004*/ 	.word	0xffffffff
	.align		4
        /*0008*/ 	.word	0x00000000
	.align		4
        /*000c*/ 	.word	0xfffffffe
	.align		4
        /*0010*/ 	.word	0x00000000
	.align		4
        /*0014*/ 	.word	0xfffffffd
	.align		4
        /*0018*/ 	.word	0x00000000
	.align		4
        /*001c*/ 	.word	0xfffffffc


//--------------------- .text._Z7kernel4I6float4fEvPT0_yi --------------------------
	.section	.text._Z7kernel4I6float4fEvPT0_yi,"ax",@progbits
	.align	128
        .global         _Z7kernel4I6float4fEvPT0_yi
        .type           _Z7kernel4I6float4fEvPT0_yi,@function
        .size           _Z7kernel4I6float4fEvPT0_yi,(.L_x_30 - _Z7kernel4I6float4fEvPT0_yi)
        .other          _Z7kernel4I6float4fEvPT0_yi,@"STO_CUDA_ENTRY STV_DEFAULT"
_Z7kernel4I6float4fEvPT0_yi:
.text._Z7kernel4I6float4fEvPT0_yi:
[----:B------:R-:W-:Y:S08]  /*0000*/  LDC R1, c[0x0][0x37c] ;  /* 0x0000df00ff017b82 */ /* 0x000ff00000000800 */
[----:B------:R-:W0:Y:S02]  /*0010*/  LDC R22, c[0x0][0x390] ;  /* 0x0000e400ff167b82 */ /* 0x000e240000000800 */
[----:B0-----:R-:W-:-:S13]  /*0020*/  ISETP.GE.AND P0, PT, R22, 0x1, PT ;  /* 0x000000011600780c */ /* 0x001fda0003f06270 */
[----:B------:R-:W-:Y:S05]  /*0030*/  @!P0 EXIT ;  /* 0x000000000000894d */ /* 0x000fea0003800000 */
[C---:B------:R-:W-:Y:S01]  /*0040*/  ISETP.GE.U32.AND P1, PT, R22.reuse, 0x4, PT ;  /* 0x000000041600780c */ /* 0x040fe20003f26070 */
[----:B------:R-:W0:Y:S01]  /*0050*/  LDCU.64 UR6, c[0x0][0x358] ;  /* 0x00006b00ff0677ac */ /* 0x000e220008000a00 */
[----:B------:R-:W-:Y:S01]  /*0060*/  LOP3.LUT R24, R22, 0x3, RZ, 0xc0, !PT ;  /* 0x0000000316187812 */ /* 0x000fe200078ec0ff */
[----:B------:R-:W-:-:S03]  /*0070*/  IMAD.MOV.U32 R0, RZ, RZ, RZ ;  /* 0x000000ffff007224 */ /* 0x000fc600078e00ff */
[----:B------:R-:W-:-:S07]  /*0080*/  ISETP.NE.AND P0, PT, R24, RZ, PT ;  /* 0x000000ff1800720c */ /* 0x000fce0003f05270 */
[----:B------:R-:W-:Y:S06]  /*0090*/  @!P1 BRA `(.L_x_0) ;  /* 0x0000000000949947 */ /* 0x000fec0003800000 */
[----:B------:R-:W1:Y:S01]  /*00a0*/  LDC.64 R2, c[0x0][0x380] ;  /* 0x0000e000ff027b82 */ /* 0x000e620000000a00 */
[----:B------:R-:W-:Y:S01]  /*00b0*/  HFMA2 R25, -RZ, RZ, 0, 0 ;  /* 0x00000000ff197431 */ /* 0x000fe200000001ff */
[----:B------:R-:W-:Y:S01]  /*00c0*/  LOP3.LUT R0, R22, 0x7ffffffc, RZ, 0xc0, !PT ;  /* 0x7ffffffc16007812 */ /* 0x000fe200078ec0ff */
[----:B------:R-:W-:-:S07]  /*00d0*/  IMAD.MOV.U32 R23, RZ, RZ, RZ ;  /* 0x000000ffff177224 */ /* 0x000fce00078e00ff */
.L_x_1:
[----:B--2---:R-:W2:Y:S01]  /*00e0*/  LDCU UR4, c[0x0][0x388] ;  /* 0x00007100ff0477ac */ /* 0x004ea20008000800 */
[C---:B------:R-:W-:Y:S01]  /*00f0*/  VIADD R8, R25.reuse, 0x1 ;  /* 0x0000000119087836 */ /* 0x040fe20000000000 */
[C---:B------:R-:W-:Y:S01]  /*0100*/  IADD3 R16, PT, PT, R25.reuse, 0x3, RZ ;  /* 0x0000000319107810 */ /* 0x040fe20007ffe0ff */
[----:B------:R-:W-:Y:S01]  /*0110*/  VIADD R12, R25, 0x2 ;  /* 0x00000002190c7836 */ /* 0x000fe20000000000 */
[----:B------:R-:W-:Y:S02]  /*0120*/  UMOV UR5, URZ ;  /* 0x000000ff00057c82 */ /* 0x000fe40008000000 */
[----:B--2---:R2:W5:Y:S01]  /*0130*/  TLD.LZ R6, R4, R25, UR4, 1D ;  /* 0x00ff04ff19047f66 */ /* 0x00456200081e0f06 */
[----:B------:R-:W5:Y:S02]  /*0140*/  TLD.LZ R10, R8, R8, UR4, 1D ;  /* 0x00ff04ff08087f66 */ /* 0x000f6400081e0f0a */
[----:B------:R-:W5:Y:S01]  /*0150*/  TLD.LZ R14, R12, R12, UR4, 1D ;  /* 0x00ff04ff0c0c7f66 */ /* 0x000f6200081e0f0e */
[----:B------:R-:W5:Y:S01]  /*0160*/  TLD.LZ R18, R16, R16, UR4, 1D ;  /* 0x00ff04ff10107f66 */ /* 0x000f6200081e0f12 */
[----:B-1----:R-:W-:-:S04]  /*0170*/  IMAD.WIDE.U32 R20, R23, 0x4, R2 ;  /* 0x0000000417147825 */ /* 0x002fc800078e0002 */
[----:B------:R-:W-:Y:S02]  /*0180*/  VIADD R23, R23, 0x10 ;  /* 0x0000001017177836 */ /* 0x000fe40000000000 */
[----:B--2---:R-:W-:-:S05]  /*0190*/  VIADD R25, R25, 0x4 ;  /* 0x0000000419197836 */ /* 0x004fca0000000000 */
[----:B------:R-:W-:Y:S01]  /*01a0*/  ISETP.NE.AND P1, PT, R25, R0, PT ;  /* 0x000000001900720c */ /* 0x000fe20003f25270 */
[----:B------:R-:W-:-:S04]  /*01b0*/  DEPBAR.LE SB5, 0x3 ;  /* 0x0000d0c00000791a */ /* 0x000fc80000000000 */
[----:B0-----:R2:W-:Y:S04]  /*01c0*/  STG.E desc[UR6][R20.64], R4 ;  /* 0x0000000414007986 */ /* 0x0015e8000c101906 */
[----:B------:R2:W-:Y:S04]  /*01d0*/  STG.E desc[UR6][R20.64+0x4], R5 ;  /* 0x0000040514007986 */ /* 0x0005e8000c101906 */
[----:B------:R2:W-:Y:S04]  /*01e0*/  STG.E desc[UR6][R20.64+0x8], R6 ;  /* 0x0000080614007986 */ /* 0x0005e8000c101906 */
[----:B------:R2:W-:Y:S01]  /*01f0*/  STG.E desc[UR6][R20.64+0xc], R7 ;  /* 0x00000c0714007986 */ /* 0x0005e2000c101906 */
[----:B------:R-:W-:-:S04]  /*0200*/  DEPBAR.LE SB5, 0x2 ;  /* 0x0000d0800000791a */ /* 0x000fc80000000000 */
[----:B------:R2:W-:Y:S04]  /*0210*/  STG.E desc[UR6][R20.64+0x10], R8 ;  /* 0x0000100814007986 */ /* 0x0005e8000c101906 */
[----:B------:R2:W-:Y:S04]  /*0220*/  STG.E desc[UR6][R20.64+0x14], R9 ;  /* 0x0000140914007986 */ /* 0x0005e8000c101906 */
[----:B------:R2:W-:Y:S04]  /*0230*/  STG.E desc[UR6][R20.64+0x18], R10 ;  /* 0x0000180a14007986 */ /* 0x0005e8000c101906 */
[----:B------:R2:W-:Y:S01]  /*0240*/  STG.E desc[UR6][R20.64+0x1c], R11 ;  /* 0x00001c0b14007986 */ /* 0x0005e2000c101906 */
[----:B------:R-:W-:-:S04]  /*0250*/  DEPBAR.LE SB5, 0x1 ;  /* 0x0000d0400000791a */ /* 0x000fc80000000000 */
[----:B------:R2:W-:Y:S04]  /*0260*/  STG.E desc[UR6][R20.64+0x20], R12 ;  /* 0x0000200c14007986 */ /* 0x0005e8000c101906 */
[----:B------:R2:W-:Y:S04]  /*0270*/  STG.E desc[UR6][R20.64+0x24], R13 ;  /* 0x0000240d14007986 */ /* 0x0005e8000c101906 */
[----:B------:R2:W-:Y:S04]  /*0280*/  STG.E desc[UR6][R20.64+0x28], R14 ;  /* 0x0000280e14007986 */ /* 0x0005e8000c101906 */
[----:B------:R2:W-:Y:S04]  /*0290*/  STG.E desc[UR6][R20.64+0x2c], R15 ;  /* 0x00002c0f14007986 */ /* 0x0005e8000c101906 */
[----:B-----5:R2:W-:Y:S04]  /*02a0*/  STG.E desc[UR6][R20.64+0x30], R16 ;  /* 0x0000301014007986 */ /* 0x0205e8000c101906 */
[----:B------:R2:W-:Y:S04]  /*02b0*/  STG.E desc[UR6][R20.64+0x34], R17 ;  /* 0x0000341114007986 */ /* 0x0005e8000c101906 */
[----:B------:R2:W-:Y:S04]  /*02c0*/  STG.E desc[UR6][R20.64+0x38], R18 ;  /* 0x0000381214007986 */ /* 0x0005e8000c101906 */
[----:B------:R2:W-:Y:S01]  /*02d0*/  STG.E desc[UR6][R20.64+0x3c], R19 ;  /* 0x00003c1314007986 */ /* 0x0005e2000c101906 */
[----:B------:R-:W-:Y:S05]  /*02e0*/  @P1 BRA `(.L_x_1) ;  /* 0xfffffffc007c1947 */ /* 0x000fea000383ffff */
.L_x_0:
[----:B0-----:R-:W-:Y:S05]  /*02f0*/  @!P0 EXIT ;  /* 0x000000000000894d */ /* 0x001fea0003800000 */
[----:B------:R-:W-:Y:S02]  /*0300*/  ISETP.NE.AND P0, PT, R24, 0x1, PT ;  /* 0x000000011800780c */ /* 0x000fe40003f05270 */
[----:B------:R-:W-:-:S04]  /*0310*/  LOP3.LUT R2, R22, 0x1, RZ, 0xc0, !PT ;  /* 0x0000000116027812 */ /* 0x000fc800078ec0ff */
[----:B------:R-:W-:-:S07]  /*0320*/  ISETP.NE.U32.AND P1, PT, R2, 0x1, PT ;  /* 0x000000010200780c */ /* 0x000fce0003f25070 */
[----:B------:R-:W-:Y:S06]  /*0330*/  @!P0 BRA `(.L_x_2) ;  /* 0x0000000000508947 */ /* 0x000fec0003800000 */
[----:B------:R-:W0:Y:S01]  /*0340*/  LDCU UR4, c[0x0][0x388] ;  /* 0x00007100ff0477ac */ /* 0x000e220008000800 */
[C---:B--2---:R-:W-:Y:S01]  /*0350*/  IADD3 R10, PT, PT, R0.reuse, 0x1, RZ ;  /* 0x00000001000a7810 */ /* 0x044fe20007ffe0ff */
[----:B------:R-:W-:Y:S02]  /*0360*/  UMOV UR5, URZ ;  /* 0x000000ff00057c82 */ /* 0x000fe40008000000 */
[----:B0-----:R0:W5:Y:S01]  /*0370*/  TLD.LZ R8, R6, R0, UR4, 1D ;  /* 0x00ff04ff00067f66 */ /* 0x00116200081e0f08 */
[----:B------:R-:W5:Y:S01]  /*0380*/  TLD.LZ R14, R12, R10, UR4, 1D ;  /* 0x00ff04ff0a0c7f66 */ /* 0x000f6200081e0f0e */
[----:B------:R-:W1:Y:S01]  /*0390*/  LDC.64 R4, c[0x0][0x380] ;  /* 0x0000e000ff047b82 */ /* 0x000e620000000a00 */
[----:B------:R-:W-:Y:S01]  /*03a0*/  IMAD.SHL.U32 R3, R0, 0x4, RZ ;  /* 0x0000000400037824 */ /* 0x000fe200078e00ff */
[----:B------:R-:W-:-:S03]  /*03b0*/  SHF.L.U32 R11, R10, 0x2, RZ ;  /* 0x000000020a0b7819 */ /* 0x000fc600000006ff */
[----:B-1----:R-:W-:-:S04]  /*03c0*/  IMAD.WIDE.U32 R2, R3, 0x4, R4 ;  /* 0x0000000403027825 */ /* 0x002fc800078e0004 */
[----:B------:R-:W-:-:S04]  /*03d0*/  IMAD.WIDE.U32 R4, R11, 0x4, R4 ;  /* 0x000000040b047825 */ /* 0x000fc800078e0004 */
[----:B0-----:R-:W-:Y:S01]  /*03e0*/  VIADD R0, R0, 0x2 ;  /* 0x0000000200007836 */ /* 0x001fe20000000000 */
        /* <DEDUP_REMOVED lines=8> */
[----:B------:R0:W-:Y:S02]  /*0470*/  STG.E desc[UR6][R4.64+0xc], R15 ;  /* 0x00000c0f04007986 */ /* 0x0001e4000c101906 */
.L_x_2:
[----:B------:R-:W-:Y:S05]  /*0480*/  @P1 EXIT ;  /* 0x000000000000194d */ /* 0x000fea0003800000 */
[----:B------:R-:W0:Y:S01]  /*0490*/  LDCU UR4, c[0x0][0x388] ;  /* 0x00007100ff0477ac */ /* 0x000e220008000800 */
[----:B------:R-:W-:Y:S02]  /*04a0*/  UMOV UR5, URZ ;  /* 0x000000ff00057c82 */ /* 0x000fe40008000000 */
[----:B0-2---:R-:W5:Y:S01]  /*04b0*/  TLD.LZ R6, R4, R0, UR4, 1D ;  /* 0x00ff04ff00047f66 */ /* 0x005f6200081e0f06 */
[----:B------:R-:W0:Y:S01]  /*04c0*/  LDC.64 R2, c[0x0][0x380] ;  /* 0x0000e000ff027b82 */ /* 0x000e220000000a00 */
[----:B------:R-:W-:-:S05]  /*04d0*/  SHF.L.U32 R9, R0, 0x2, RZ ;  /* 0x0000000200097819 */ /* 0x000fca00000006ff */
[----:B0-----:R-:W-:-:S05]  /*04e0*/  IMAD.WIDE.U32 R2, R9, 0x4, R2 ;  /* 0x0000000409027825 */ /* 0x001fca00078e0002 */
[----:B-----5:R-:W-:Y:S04]  /*04f0*/  STG.E desc[UR6][R2.64], R4 ;  /* 0x0000000402007986 */ /* 0x020fe8000c101906 */
[----:B------:R-:W-:Y:S04]  /*0500*/  STG.E desc[UR6][R2.64+0x4], R5 ;  /* 0x0000040502007986 */ /* 0x000fe8000c101906 */
[----:B------:R-:W-:Y:S04]  /*0510*/  STG.E desc[UR6][R2.64+0x8], R6 ;  /* 0x0000080602007986 */ /* 0x000fe8000c101906 */
[----:B------:R-:W-:Y:S01]  /*0520*/  STG.E desc[UR6][R2.64+0xc], R7 ;  /* 0x00000c0702007986 */ /* 0x000fe2000c101906 */
[----:B------:R-:W-:Y:S05]  /*0530*/  EXIT ;  /* 0x000000000000794d */ /* 0x000fea0003800000 */
.L_x_3:
[----:B------:R-:W-:-:S00]  /*0540*/  BRA `(.L_x_3) ;  /* 0xfffffffc00fc7947 */ /* 0x000fc0000383ffff */
[----:B------:R-:W-:-:S00]  /*0550*/  NOP ;  /* 0x0000000000007918 */ /* 0x000fc00000000000 */
        /* <DEDUP_REMOVED lines=10> */
.L_x_30:


//--------------------- .text._Z7kernel4I5uint4jEvPT0_yi --------------------------
	.section	.text._Z7kernel4I5uint4jEvPT0_yi,"ax",@progbits
	.align	128
        .global         _Z7kernel4I5uint4jEvPT0_yi
        .type           _Z7kernel4I5uint4jEvPT0_yi,@function
        .size           _Z7kernel4I5uint4jEvPT0_yi,(.L_x_31 - _Z7kernel4I5uint4jEvPT0_yi)
        .other          _Z7kernel4I5uint4jEvPT0_yi,@"STO_CUDA_ENTRY STV_DEFAULT"
_Z7kernel4I5uint4jEvPT0_yi:
.text._Z7kernel4I5uint4jEvPT0_yi:
        /* <DEDUP_REMOVED lines=14> */
.L_x_5:
        /* <DEDUP_REMOVED lines=33> */
.L_x_4:
        /* <DEDUP_REMOVED lines=25> */
.L_x_6:
        /* <DEDUP_REMOVED lines=12> */
.L_x_7:
        /* <DEDUP_REMOVED lines=12> */
.L_x_31:


//--------------------- .text._Z7kernel1I4int1iEvPT0_yi --------------------------
	.section	.text._Z7kernel1I4int1iEvPT0_yi,"ax",@progbits
	.align	128
        .global         _Z7kernel1I4int1iEvPT0_yi
        .type           _Z7kernel1I4int1iEvPT0_yi,@function
        .size           _Z7kernel1I4int1iEvPT0_yi,(.L_x_32 - _Z7kernel1I4int1iEvPT0_yi)
        .other          _Z7kernel1I4int1iEvPT0_yi,@"STO_CUDA_ENTRY STV_DEFAULT"
_Z7kernel1I4int1iEvPT0_yi:
.text._Z7kernel1I4int1iEvPT0_yi:
        /* <DEDUP_REMOVED lines=10> */
[----:B------:R-:W1:Y:S01]  /*00a0*/  LDCU.64 UR4, c[0x0][0x380] ;  /* 0x00007000ff0477ac */ /* 0x000e620008000a00 */
[----:B------:R-:W-:Y:S01]  /*00b0*/  LOP3.LUT R0, R2, 0x7ffffff8, RZ, 0xc0, !PT ;  /* 0x7ffffff802007812 */ /* 0x000fe200078ec0ff */
[----:B------:R-:W-:Y:S01]  /*00c0*/  IMAD.MOV.U32 R3, RZ, RZ, RZ ;  /* 0x000000ffff037224 */ /* 0x000fe200078e00ff */
[----:B-1----:R-:W-:-:S04]  /*00d0*/  UIADD3 UR4, UP0, UPT, UR4, 0x10, URZ ;  /* 0x0000001004047890 */ /* 0x002fc8000ff1e0ff */
[----:B------:R-:W-:Y:S02]  /*00e0*/  UIADD3.X UR5, UPT, UPT, URZ, UR5, URZ, UP0, !UPT ;  /* 0x00000005ff057290 */ /* 0x000fe400087fe4ff */
[----:B------:R-:W-:-:S04]  /*00f0*/  IMAD.U32 R16, RZ, RZ, UR4 ;  /* 0x00000004ff107e24 */ /* 0x000fc8000f8e00ff */
[----:B------:R-:W-:-:S07]  /*0100*/  MOV R23, UR5 ;  /* 0x0000000500177c02 */ /* 0x000fce0008000f00 */
.L_x_9:
[----:B-1----:R-:W1:Y:S01]  /*0110*/  LDCU UR4, c[0x0][0x388] ;  /* 0x00007100ff0477ac */ /* 0x002e620008000800 */
[C---:B------:R-:W-:Y:S01]  /*0120*/  VIADD R4, R3.reuse, 0x1 ;  /* 0x0000000103047836 */ /* 0x040fe20000000000 */
[C---:B------:R-:W-:Y:S01]  /*0130*/  IADD3 R6, PT, PT, R3.reuse, 0x3, RZ ;  /* 0x0000000303067810 */ /* 0x040fe20007ffe0ff */
[C---:B------:R-:W-:Y:S01]  /*0140*/  VIADD R5, R3.reuse, 0x2 ;  /* 0x0000000203057836 */ /* 0x040fe20000000000 */
[----:B------:R-:W-:Y:S01]  /*0150*/  UMOV UR5, URZ ;  /* 0x000000ff00057c82 */ /* 0x000fe20008000000 */
[C---:B------:R-:W-:Y:S01]  /*0160*/  VIADD R8, R3.reuse, 0x4 ;  /* 0x0000000403087836 */ /* 0x040fe20000000000 */
[C---:B------:R-:W-:Y:S01]  /*0170*/  IADD3 R12, PT, PT, R3.reuse, 0x6, RZ ;  /* 0x00000006030c7810 */ /* 0x040fe20007ffe0ff */
[C---:B------:R-:W-:Y:S02]  /*0180*/  VIADD R10, R3.reuse, 0x5 ;  /* 0x00000005030a7836 */ /* 0x040fe40000000000 */
[C---:B------:R-:W-:Y:S01]  /*0190*/  VIADD R14, R3.reuse, 0x7 ;  /* 0x00000007030e7836 */ /* 0x040fe20000000000 */
[----:B-1----:R1:W5:Y:S01]  /*01a0*/  TLD.LZ RZ, R7, R3, UR4, 1D, 0x1 ;  /* 0x00ff04ff03077f66 */ /* 0x00236200081e01ff */
[----:B------:R2:W5:Y:S01]  /*01b0*/  TLD.LZ RZ, R9, R4, UR4, 1D, 0x1 ;  /* 0x00ff04ff04097f66 */ /* 0x00056200081e01ff */
[----:B------:R3:W5:Y:S01]  /*01c0*/  TLD.LZ RZ, R11, R5, UR4, 1D, 0x1 ;  /* 0x00ff04ff050b7f66 */ /* 0x00076200081e01ff */
[----:B------:R-:W5:Y:S01]  /*01d0*/  TLD.LZ RZ, R13, R6, UR4, 1D, 0x1 ;  /* 0x00ff04ff060d7f66 */ /* 0x000f6200081e01ff */
[----:B------:R-:W5:Y:S01]  /*01e0*/  TLD.LZ RZ, R15, R8, UR4, 1D, 0x1 ;  /* 0x00ff04ff080f7f66 */ /* 0x000f6200081e01ff */
[----:B------:R-:W5:Y:S01]  /*01f0*/  TLD.LZ RZ, R17, R10, UR4, 1D, 0x1 ;  /* 0x00ff04ff0a117f66 */ /* 0x000f6200081e01ff */
[----:B------:R-:W5:Y:S01]  /*0200*/  TLD.LZ RZ, R19, R12, UR4, 1D, 0x1 ;  /* 0x00ff04ff0c137f66 */ /* 0x000f6200081e01ff */
[----:B------:R-:W5:Y:S01]  /*0210*/  TLD.LZ RZ, R21, R14, UR4, 1D, 0x1 ;  /* 0x00ff04ff0e157f66 */ /* 0x000f6200081e01ff */
[----:B-1----:R-:W-:-:S05]  /*0220*/  VIADD R3, R3, 0x8 ;  /* 0x0000000803037836 */ /* 0x002fca0000000000 */
[----:B------:R-:W-:Y:S01]  /*0230*/  ISETP.NE.AND P1, PT, R3, R0, PT ;  /* 0x000000000300720c */ /* 0x000fe20003f25270 */
[----:B--2---:R-:W-:Y:S01]  /*0240*/  IMAD.MOV.U32 R4, RZ, RZ, R16 ;  /* 0x000000ffff047224 */ /* 0x004fe200078e0010 */
[----:B---3--:R-:W-:-:S04]  /*0250*/  MOV R5, R23 ;  /* 0x0000001700057202 */ /* 0x008fc80000000f00 */
[----:B------:R-:W-:-:S05]  /*0260*/  IADD3 R16, P2, PT, R4, 0x20, RZ ;  /* 0x0000002004107810 */ /* 0x000fca0007f5e0ff */
[----:B------:R-:W-:Y:S01]  /*0270*/  IMAD.X R23, RZ, RZ, R5, P2 ;  /* 0x000000ffff177224 */ /* 0x000fe200010e0605 */
[----:B------:R-:W-:-:S04]  /*0280*/  DEPBAR.LE SB5, 0x5 ;  /* 0x0000d1400000791a */ /* 0x000fc80000000000 */
[----:B0-----:R1:W-:Y:S04]  /*0290*/  STG.E desc[UR6][R4.64+-0x10], R7 ;  /* 0xfffff00704007986 */ /* 0x0013e8000c101906 */
[----:B------:R1:W-:Y:S04]  /*02a0*/  STG.E desc[UR6][R4.64+-0xc], R9 ;  /* 0xfffff40904007986 */ /* 0x0003e8000c101906 */
[----:B------:R1:W-:Y:S01]  /*02b0*/  STG.E desc[UR6][R4.64+-0x8], R11 ;  /* 0xfffff80b04007986 */ /* 0x0003e2000c101906 */
[----:B------:R-:W-:-:S04]  /*02c0*/  DEPBAR.LE SB5, 0x2 ;  /* 0x0000d0800000791a */ /* 0x000fc80000000000 */
[----:B------:R1:W-:Y:S04]  /*02d0*/  STG.E desc[UR6][R4.64+-0x4], R13 ;  /* 0xfffffc0d04007986 */ /* 0x0003e8000c101906 */
[----:B------:R1:W-:Y:S04]  /*02e0*/  STG.E desc[UR6][R4.64], R15 ;  /* 0x0000000f04007986 */ /* 0x0003e8000c101906 */
[----:B------:R1:W-:Y:S04]  /*02f0*/  STG.E desc[UR6][R4.64+0x4], R17 ;  /* 0x0000041104007986 */ /* 0x0003e8000c101906 */
[----:B-----5:R1:W-:Y:S04]  /*0300*/  STG.E desc[UR6][R4.64+0x8], R19 ;  /* 0x0000081304007986 */ /* 0x0203e8000c101906 */
[----:B------:R1:W-:Y:S01]  /*0310*/  STG.E desc[UR6][R4.64+0xc], R21 ;  /* 0x00000c1504007986 */ /* 0x0003e2000c101906 */
[----:B------:R-:W-:Y:S05]  /*0320*/  @P1 BRA `(.L_x_9) ;  /* 0xfffffffc00781947 */ /* 0x000fea000383ffff */
.L_x_8:
[----:B0-----:R-:W-:Y:S05]  /*0330*/  @!P0 EXIT ;  /* 0x000000000000894d */ /* 0x001fea0003800000 */
[----:B------:R-:W-:Y:S02]  /*0340*/  ISETP.GE.U32.AND P0, PT, R18, 0x4, PT ;  /* 0x000000041200780c */ /* 0x000fe40003f06070 */
[----:B------:R-:W-:-:S04]  /*0350*/  LOP3.LUT R12, R2, 0x3, RZ, 0xc0, !PT ;  /* 0x00000003020c7812 */ /* 0x000fc800078ec0ff */
[----:B------:R-:W-:-:S07]  /*0360*/  ISETP.NE.AND P1, PT, R12, RZ, PT ;  /* 0x000000ff0c00720c */ /* 0x000fce0003f25270 */
[----:B------:R-:W-:Y:S06]  /*0370*/  @!P0 BRA `(.L_x_10) ;  /* 0x0000000000448947 */ /* 0x000fec0003800000 */
[----:B------:R-:W0:Y:S01]  /*0380*/  LDCU UR4, c[0x0][0x388] ;  /* 0x00007100ff0477ac */ /* 0x000e220008000800 */
[C---:B------:R-:W-:Y:S01]  /*0390*/  IADD3 R6, PT, PT, R0.reuse, 0x1, RZ ;  /* 0x0000000100067810 */ /* 0x040fe20007ffe0ff */
[C---:B------:R-:W-:Y:S01]  /*03a0*/  VIADD R8, R0.reuse, 0x2 ;  /* 0x0000000200087836 */ /* 0x040fe20000000000 */
[----:B------:R-:W-:Y:S01]  /*03b0*/  UMOV UR5, URZ ;  /* 0x000000ff00057c82 */ /* 0x000fe20008000000 */
[C---:B------:R-:W-:Y:S01]  /*03c0*/  VIADD R10, R0.reuse, 0x3 ;  /* 0x00000003000a7836 */ /* 0x040fe20000000000 */
[----:B0-----:R0:W5:Y:S01]  /*03d0*/  TLD.LZ RZ, R3, R0, UR4, 1D, 0x1 ;  /* 0x00ff04ff00037f66 */ /* 0x00116200081e01ff */
[----:B-1----:R-:W5:Y:S01]  /*03e0*/  TLD.LZ RZ, R7, R6, UR4, 1D, 0x1 ;  /* 0x00ff04ff06077f66 */ /* 0x002f6200081e01ff */
[----:B------:R-:W5:Y:S01]  /*03f0*/  TLD.LZ RZ, R9, R8, UR4, 1D, 0x1 ;  /* 0x00ff04ff08097f66 */ /* 0x000f6200081e01ff */
[----:B------:R-:W5:Y:S01]  /*0400*/  TLD.LZ RZ, R11, R10, UR4, 1D, 0x1 ;  /* 0x00ff04ff0a0b7f66 */ /* 0x000f6200081e01ff */
[----:B------:R-:W1:Y:S02]  /*0410*/  LDC.64 R4, c[0x0][0x380] ;  /* 0x0000e000ff047b82 */ /* 0x000e640000000a00 */
[C---:B-1----:R-:W-:Y:S01]  /*0420*/  IMAD.WIDE.U32 R4, R0.reuse, 0x4, R4 ;  /* 0x0000000400047825 */ /* 0x042fe200078e0004 */
[----:B0-----:R-:W-:Y:S01]  /*0430*/  IADD3 R0, PT, PT, R0, 0x4, RZ ;  /* 0x0000000400007810 */ /* 0x001fe20007ffe0ff */
[----:B------:R-:W-:-:S04]  /*0440*/  DEPBAR.LE SB5, 0x1 ;  /* 0x0000d0400000791a */ /* 0x000fc80000000000 */
[----:B------:R0:W-:Y:S04]  /*0450*/  STG.E desc[UR6][R4.64], R3 ;  /* 0x0000000304007986 */ /* 0x0001e8000c101906 */
[----:B------:R0:W-:Y:S04]  /*0460*/  STG.E desc[UR6][R4.64+0x4], R7 ;  /* 0x0000040704007986 */ /* 0x0001e8000c101906 */
[----:B------:R0:W-:Y:S04]  /*0470*/  STG.E desc[UR6][R4.64+0x8], R9 ;  /* 0x0000080904007986 */ /* 0x0001e8000c101906 */
[----:B-----5:R0:W-:Y:S02]  /*0480*/  STG.E desc[UR6][R4.64+0xc], R11 ;  /* 0x00000c0b04007986 */ /* 0x0201e4000c101906 */
.L_x_10:
[----:B------:R-:W-:Y:S05]  /*0490*/  @!P1 EXIT ;  /* 0x000000000000994d */ /* 0x000fea0003800000 */
[----:B------:R-:W-:Y:S02]  /*04a0*/  ISETP.NE.AND P0, PT, R12, 0x1, PT ;  /* 0x000000010c00780c */ /* 0x000fe40003f05270 */
[----:B------:R-:W-:-:S04]  /*04b0*/  LOP3.LUT R2, R2, 0x1, RZ, 0xc0, !PT ;  /* 0x0000000102027812 */ /* 0x000fc800078ec0ff */
[----:B------:R-:W-:-:S07]  /*04c0*/  ISETP.NE.U32.AND P1, PT, R2, 0x1, PT ;  /* 0x000000010200780c */ /* 0x000fce0003f25070 */
[----:B------:R-:W-:Y:S06]  /*04d0*/  @!P0 BRA `(.L_x_11) ;  /* 0x0000000000288947 */ /* 0x000fec0003800000 */
[----:B------:R-:W2:Y:S01]  /*04e0*/  LDCU UR4, c[0x0][0x388] ;  /* 0x00007100ff0477ac */ /* 0x000ea20008000800 */
[C---:B01----:R-:W-:Y:S01]  /*04f0*/  VIADD R7, R0.reuse, 0x1 ;  /* 0x0000000100077836 */ /* 0x043fe20000000000 */
[----:B------:R-:W-:Y:S02]  /*0500*/  UMOV UR5, URZ ;  /* 0x000000ff00057c82 */ /* 0x000fe40008000000 */
[----:B--2---:R0:W5:Y:S03]  /*0510*/  TLD.LZ RZ, R5, R0, UR4, 1D, 0x1 ;  /* 0x00ff04ff00057f66 */ /* 0x00416600081e01ff */
[----:B------:R-:W5:Y:S01]  /*0520*/  TLD.LZ RZ, R7, R7, UR4, 1D, 0x1 ;  /* 0x00ff04ff07077f66 */ /* 0x000f6200081e01ff */
[----:B------:R-:W1:Y:S02]  /*0530*/  LDC.64 R2, c[0x0][0x380] ;  /* 0x0000e000ff027b82 */ /* 0x000e640000000a00 */
[C---:B-1----:R-:W-:Y:S01]  /*0540*/  IMAD.WIDE.U32 R2, R0.reuse, 0x4, R2 ;  /* 0x0000000400027825 */ /* 0x042fe200078e0002 */
[----:B0-----:R-:W-:-:S04]  /*0550*/  IADD3 R0, PT, PT, R0, 0x2, RZ ;  /* 0x0000000200007810 */ /* 0x001fc80007ffe0ff */
[----:B-----5:R2:W-:Y:S04]  /*0560*/  STG.E desc[UR6][R2.64], R5 ;  /* 0x0000000502007986 */ /* 0x0205e8000c101906 */
[----:B------:R2:W-:Y:S02]  /*0570*/  STG.E desc[UR6][R2.64+0x4], R7 ;  /* 0x0000040702007986 */ /* 0x0005e4000c101906 */
.L_x_11:
[----:B------:R-:W-:Y:S05]  /*0580*/  @P1 EXIT ;  /* 0x000000000000194d */ /* 0x000fea0003800000 */
[----:B------:R-:W0:Y:S01]  /*0590*/  LDCU UR4, c[0x0][0x388] ;  /* 0x00007100ff0477ac */ /* 0x000e220008000800 */
[----:B------:R-:W-:Y:S02]  /*05a0*/  UMOV UR5, URZ ;  /* 0x000000ff00057c82 */ /* 0x000fe40008000000 */
[----:B012---:R-:W5:Y:S01]  /*05b0*/  TLD.LZ RZ, R5, R0, UR4, 1D, 0x1 ;  /* 0x00ff04ff00057f66 */ /* 0x007f6200081e01ff */
[----:B------:R-:W0:Y:S02]  /*05c0*/  LDC.64 R2, c[0x0][0x380] ;  /* 0x0000e000ff027b82 */ /* 0x000e240000000a00 */
[----:B0-----:R-:W-:-:S05]  /*05d0*/  IMAD.WIDE.U32 R2, R0, 0x4, R2 ;  /* 0x0000000400027825 */ /* 0x001fca00078e0002 */
[----:B-----5:R-:W-:Y:S01]  /*05e0*/  STG.E desc[UR6][R2.64], R5 ;  /* 0x0000000502007986 */ /* 0x020fe2000c101906 */
[----:B------:R-:W-:Y:S05]  /*05f0*/  EXIT ;  /* 0x000000000000794d */ /* 0x000fea0003800000 */
.L_x_12:
        /* <DEDUP_REMOVED lines=16> */
.L_x_32:


//--------------------- .text._Z7kernel4I7ushort4tEvPT0_yi --------------------------
	.section	.text._Z7kernel4I7ushort4tEvPT0_yi,"ax",@progbits
	.align	128
        .global         _Z7kernel4I7ushort4tEvPT0_yi
        .type           _Z7kernel4I7ushort4tEvPT0_yi,@function
        .size           _Z7kernel4I7ushort4tEvPT0_yi,(.L_x_33 - _Z7kernel4I7ushort4tEvPT0_yi)
        .other          _Z7kernel4I7ushort4tEvPT0_yi,@"STO_CUDA_ENTRY STV_DEFAULT"
_Z7kernel4I7ushort4tEvPT0_yi:
.text._Z7kernel4I7ushort4tEvPT0_yi:
        /* <DEDUP_REMOVED lines=14> */
.L_x_14:
        /* <DEDUP_REMOVED lines=14> */
[----:B0-----:R2:W-:Y:S04]  /*01c0*/  STG.E.U16 desc[UR6][R20.64], R4 ;  /* 0x0000000414007986 */ /* 0x0015e8000c101506 */
[----:B------:R2:W-:Y:S04]  /*01d0*/  STG.E.U16 desc[UR6][R20.64+0x2], R5 ;  /* 0x0000020514007986 */ /* 0x0005e8000c101506 */
[----:B------:R2:W-:Y:S04]  /*01e0*/  STG.E.U16 desc[UR6][R20.64+0x4], R6 ;  /* 0x0000040614007986 */ /* 0x0005e8000c101506 */
[----:B------:R2:W-:Y:S01]  /*01f0*/  STG.E.U16 desc[UR6][R20.64+0x6], R7 ;  /* 0x0000060714007986 */ /* 0x0005e2000c101506 */
[----:B------:R-:W-:-:S04]  /*0200*/  DEPBAR.LE SB5, 0x2 ;  /* 0x0000d0800000791a */ /* 0x000fc80000000000 */
[----:B------:R2:W-:Y:S04]  /*0210*/  STG.E.U16 desc[UR6][R20.64+0x8], R8 ;  /* 0x0000080814007986 */ /* 0x0005e8000c101506 */
[----:B------:R2:W-:Y:S04]  /*0220*/  STG.E.U16 desc[UR6][R20.64+0xa], R9 ;  /* 0x00000a0914007986 */ /* 0x0005e8000c101506 */
[----:B------:R2:W-:Y:S04]  /*0230*/  STG.E.U16 desc[UR6][R20.64+0xc], R10 ;  /* 0x00000c0a14007986 */ /* 0x0005e8000c101506 */
[----:B------:R2:W-:Y:S01]  /*0240*/  STG.E.U16 desc[UR6][R20.64+0xe], R11 ;  /* 0x00000e0b14007986 */ /* 0x0005e2000c101506 */
[----:B------:R-:W-:-:S04]  /*0250*/  DEPBAR.LE SB5, 0x1 ;  /* 0x0000d0400000791a */ /* 0x000fc80000000000 */
[----:B------:R2:W-:Y:S04]  /*0260*/  STG.E.U16 desc[UR6][R20.64+0x10], R12 ;  /* 0x0000100c14007986 */ /* 0x0005e8000c101506 */
[----:B------:R2:W-:Y:S04]  /*0270*/  STG.E.U16 desc[UR6][R20.64+0x12], R13 ;  /* 0x0000120d14007986 */ /* 0x0005e8000c101506 */
[----:B------:R2:W-:Y:S04]  /*0280*/  STG.E.U16 desc[UR6][R20.64+0x14], R14 ;  /* 0x0000140e14007986 */ /* 0x0005e8000c101506 */
[----:B------:R2:W-:Y:S04]  /*0290*/  STG.E.U16 desc[UR6][R20.64+0x16], R15 ;  /* 0x0000160f14007986 */ /* 0x0005e8000c101506 */
[----:B-----5:R2:W-:Y:S04]  /*02a0*/  STG.E.U16 desc[UR6][R20.64+0x18], R16 ;  /* 0x0000181014007986 */ /* 0x0205e8000c101506 */
[----:B------:R2:W-:Y:S04]  /*02b0*/  STG.E.U16 desc[UR6][R20.64+0x1a], R17 ;  /* 0x00001a1114007986 */ /* 0x0005e8000c101506 */
[----:B------:R2:W-:Y:S04]  /*02c0*/  STG.E.U16 desc[UR6][R20.64+0x1c], R18 ;  /* 0x00001c1214007986 */ /* 0x0005e8000c101506 */
[----:B------:R2:W-:Y:S01]  /*02d0*/  STG.E.U16 desc[UR6][R20.64+0x1e], R19 ;  /* 0x00001e1314007986 */ /* 0x0005e2000c101506 */
[----:B------:R-:W-:Y:S05]  /*02e0*/  @P1 BRA `(.L_x_14) ;  /* 0xfffffffc007c1947 */ /* 0x000fea000383ffff */
.L_x_13:
        /* <DEDUP_REMOVED lines=24> */
[----:B------:R0:W-:Y:S02]  /*0470*/  STG.E.U16 desc[UR6][R4.64+0x6], R15 ;  /* 0x0000060f04007986 */ /* 0x0001e4000c101506 */
.L_x_15:
[----:B------:R-:W-:Y:S05]  /*0480*/  @P1 EXIT ;  /* 0x000000000000194d */ /* 0x000fea0003800000 */
[----:B------:R-:W0:Y:S01]  /*0490*/  LDCU UR4, c[0x0][0x388] ;  /* 0x00007100ff0477ac */ /* 0x000e220008000800 */
[----:B------:R-:W-:Y:S02]  /*04a0*/  UMOV UR5, URZ ;  /* 0x000000ff00057c82 */ /* 0x000fe40008000000 */
[----:B0-2---:R-:W5:Y:S01]  /*04b0*/  TLD.LZ R6, R4, R0, UR4, 1D ;  /* 0x00ff04ff00047f66 */ /* 0x005f6200081e0f06 */
[----:B------:R-:W0:Y:S01]  /*04c0*/  LDC.64 R2, c[0x0][0x380] ;  /* 0x0000e000ff027b82 */ /* 0x000e220000000a00 */
[----:B------:R-:W-:-:S05]  /*04d0*/  SHF.L.U32 R9, R0, 0x2, RZ ;  /* 0x0000000200097819 */ /* 0x000fca00000006ff */
[----:B0-----:R-:W-:-:S05]  /*04e0*/  IMAD.WIDE.U32 R2, R9, 0x2, R2 ;  /* 0x0000000209027825 */ /* 0x001fca00078e0002 */
[----:B-----5:R-:W-:Y:S04]  /*04f0*/  STG.E.U16 desc[UR6][R2.64], R4 ;  /* 0x0000000402007986 */ /* 0x020fe8000c101506 */
[----:B------:R-:W-:Y:S04]  /*0500*/  STG.E.U16 desc[UR6][R2.64+0x2], R5 ;  /* 0x0000020502007986 */ /* 0x000fe8000c101506 */
[----:B------:R-:W-:Y:S04]  /*0510*/  STG.E.U16 desc[UR6][R2.64+0x4], R6 ;  /* 0x0000040602007986 */ /* 0x000fe8000c101506 */
[----:B------:R-:W-:Y:S01]  /*0520*/  STG.E.U16 desc[UR6][R2.64+0x6], R7 ;  /* 0x0000060702007986 */ /* 0x000fe2000c101506 */
[----:B------:R-:W-:Y:S05]  /*0530*/  EXIT ;  /* 0x000000000000794d */ /* 0x000fea0003800000 */
.L_x_16:
        /* <DEDUP_REMOVED lines=12> */
.L_x_33:


//--------------------- .text._Z7kernel2I6short2sEvPT0_yi --------------------------
	.section	.text._Z7kernel2I6short2sEvPT0_yi,"ax",@progbits
	.align	128
        .global         _Z7kernel2I6short2sEvPT0_yi
        .type           _Z7kernel2I6short2sEvPT0_yi,@function
        .size           _Z7kernel2I6short2sEvPT0_yi,(.L_x_34 - _Z7kernel2I6short2sEvPT0_yi)
        .other          _Z7kernel2I6short2sEvPT0_yi,@"STO_CUDA_ENTRY STV_DEFAULT"
_Z7kernel2I6short2sEvPT0_yi:
.text._Z7kernel2I6short2sEvPT0_yi:
        /* <DEDUP_REMOVED lines=17> */
.L_x_18:
[----:B-1----:R-:W1:Y:S01]  /*0110*/  LDCU UR4, c[0x0][0x388] ;  /* 0x00007100ff0477ac */ /* 0x002e620008000800 */
[C---:B------:R-:W-:Y:S01]  /*0120*/  VIADD R2, R5.reuse, 0x1 ;  /* 0x0000000105027836 */ /* 0x040fe20000000000 */
[C---:B------:R-:W-:Y:S01]  /*0130*/  IADD3 R4, PT, PT, R5.reuse, 0x3, RZ ;  /* 0x0000000305047810 */ /* 0x040fe20007ffe0ff */
[C---:B------:R-:W-:Y:S01]  /*0140*/  VIADD R3, R5.reuse, 0x2 ;  /* 0x0000000205037836 */ /* 0x040fe20000000000 */
[----:B------:R-:W-:Y:S02]  /*0150*/  UMOV UR5, URZ ;  /* 0x000000ff00057c82 */ /* 0x000fe40008000000 */
[----:B-1----:R1:W5:Y:S01]  /*0160*/  TLD.LZ RZ, R6, R5, UR4, 1D, 0x3 ;  /* 0x00ff04ff05067f66 */ /* 0x00236200081e03ff */
[----:B------:R2:W5:Y:S01]  /*0170*/  TLD.LZ RZ, R8, R2, UR4, 1D, 0x3 ;  /* 0x00ff04ff02087f66 */ /* 0x00056200081e03ff */
[----:B------:R3:W5:Y:S01]  /*0180*/  TLD.LZ RZ, R10, R3, UR4, 1D, 0x3 ;  /* 0x00ff04ff030a7f66 */ /* 0x00076200081e03ff */
[----:B------:R-:W5:Y:S01]  /*0190*/  TLD.LZ RZ, R12, R4, UR4, 1D, 0x3 ;  /* 0x00ff04ff040c7f66 */ /* 0x000f6200081e03ff */
[----:B-1----:R-:W-:-:S04]  /*01a0*/  IADD3 R5, PT, PT, R5, 0x4, RZ ;  /* 0x0000000405057810 */ /* 0x002fc80007ffe0ff */
[----:B------:R-:W-:Y:S01]  /*01b0*/  ISETP.NE.AND P1, PT, R5, R0, PT ;  /* 0x000000000500720c */ /* 0x000fe20003f25270 */
[----:B--2---:R-:W-:Y:S02]  /*01c0*/  IMAD.MOV.U32 R2, RZ, RZ, R14 ;  /* 0x000000ffff027224 */ /* 0x004fe400078e000e */
[----:B---3--:R-:W-:-:S03]  /*01d0*/  IMAD.MOV.U32 R3, RZ, RZ, R15 ;  /* 0x000000ffff037224 */ /* 0x008fc600078e000f */
[----:B------:R-:W-:-:S05]  /*01e0*/  IADD3 R14, P2, PT, R2, 0x10, RZ ;  /* 0x00000010020e7810 */ /* 0x000fca0007f5e0ff */
[----:B------:R-:W-:Y:S01]  /*01f0*/  IMAD.X R15, RZ, RZ, R3, P2 ;  /* 0x000000ffff0f7224 */ /* 0x000fe200010e0603 */
[----:B------:R-:W-:-:S04]  /*0200*/  DEPBAR.LE SB5, 0x2 ;  /* 0x0000d0800000791a */ /* 0x000fc80000000000 */
[----:B0-----:R1:W-:Y:S04]  /*0210*/  STG.E.U16 desc[UR6][R2.64+-0x8], R6 ;  /* 0xfffff80602007986 */ /* 0x0013e8000c101506 */
        /* <DEDUP_REMOVED lines=8> */
.L_x_17:
[----:B0-----:R-:W-:Y:S05]  /*02a0*/  @!P0 EXIT ;  /* 0x000000000000894d */ /* 0x001fea0003800000 */
[----:B------:R-:W-:Y:S02]  /*02b0*/  ISETP.NE.AND P0, PT, R17, 0x1, PT ;  /* 0x000000011100780c */ /* 0x000fe40003f05270 */
[----:B-1----:R-:W-:-:S04]  /*02c0*/  LOP3.LUT R2, R16, 0x1, RZ, 0xc0, !PT ;  /* 0x0000000110027812 */ /* 0x002fc800078ec0ff */
[----:B------:R-:W-:-:S07]  /*02d0*/  ISETP.NE.U32.AND P1, PT, R2, 0x1, PT ;  /* 0x000000010200780c */ /* 0x000fce0003f25070 */
[----:B------:R-:W-:Y:S06]  /*02e0*/  @!P0 BRA `(.L_x_19) ;  /* 0x0000000000348947 */ /* 0x000fec0003800000 */
[----:B------:R-:W0:Y:S01]  /*02f0*/  LDCU UR4, c[0x0][0x388] ;  /* 0x00007100ff0477ac */ /* 0x000e220008000800 */
[C---:B------:R-:W-:Y:S01]  /*0300*/  VIADD R6, R0.reuse, 0x1 ;  /* 0x0000000100067836 */ /* 0x040fe20000000000 */
[----:B------:R-:W-:Y:S02]  /*0310*/  UMOV UR5, URZ ;  /* 0x000000ff00057c82 */ /* 0x000fe40008000000 */
[----:B0-----:R0:W5:Y:S01]  /*0320*/  TLD.LZ RZ, R4, R0, UR4, 1D, 0x3 ;  /* 0x00ff04ff00047f66 */ /* 0x00116200081e03ff */
[----:B------:R-:W5:Y:S01]  /*0330*/  TLD.LZ RZ, R8, R6, UR4, 1D, 0x3 ;  /* 0x00ff04ff06087f66 */ /* 0x000f6200081e03ff */
[----:B------:R-:W1:Y:S01]  /*0340*/  LDC.64 R2, c[0x0][0x380] ;  /* 0x0000e000ff027b82 */ /* 0x000e620000000a00 */
[----:B------:R-:W-:-:S05]  /*0350*/  SHF.L.U32 R7, R0, 0x1, RZ ;  /* 0x0000000100077819 */ /* 0x000fca00000006ff */
[----:B-1----:R-:W-:-:S04]  /*0360*/  IMAD.WIDE.U32 R2, R7, 0x2, R2 ;  /* 0x0000000207027825 */ /* 0x002fc800078e0002 */
[----:B0-----:R-:W-:Y:S01]  /*0370*/  VIADD R0, R0, 0x2 ;  /* 0x0000000200007836 */ /* 0x001fe20000000000 */
[----:B-----5:R0:W-:Y:S04]  /*0380*/  STG.E.U16 desc[UR6][R2.64], R4 ;  /* 0x0000000402007986 */ /* 0x0201e8000c101506 */
[----:B------:R0:W-:Y:S04]  /*0390*/  STG.E.U16 desc[UR6][R2.64+0x2], R5 ;  /* 0x0000020502007986 */ /* 0x0001e8000c101506 */
[----:B------:R0:W-:Y:S04]  /*03a0*/  STG.E.U16 desc[UR6][R2.64+0x4], R8 ;  /* 0x0000040802007986 */ /* 0x0001e8000c101506 */
[----:B------:R0:W-:Y:S02]  /*03b0*/  STG.E.U16 desc[UR6][R2.64+0x6], R9 ;  /* 0x0000060902007986 */ /* 0x0001e4000c101506 */
.L_x_19:
[----:B------:R-:W-:Y:S05]  /*03c0*/  @P1 EXIT ;  /* 0x000000000000194d */ /* 0x000fea0003800000 */
[----:B------:R-:W0:Y:S01]  /*03d0*/  LDCU UR4, c[0x0][0x388] ;  /* 0x00007100ff0477ac */ /* 0x000e220008000800 */
[----:B------:R-:W-:Y:S02]  /*03e0*/  UMOV UR5, URZ ;  /* 0x000000ff00057c82 */ /* 0x000fe40008000000 */
[----:B0-----:R-:W5:Y:S01]  /*03f0*/  TLD.LZ RZ, R4, R0, UR4, 1D, 0x3 ;  /* 0x00ff04ff00047f66 */ /* 0x001f6200081e03ff */
[----:B------:R-:W0:Y:S01]  /*0400*/  LDC.64 R2, c[0x0][0x380] ;  /* 0x0000e000ff027b82 */ /* 0x000e220000000a00 */
[----:B------:R-:W-:-:S05]  /*0410*/  SHF.L.U32 R7, R0, 0x1, RZ ;  /* 0x0000000100077819 */ /* 0x000fca00000006ff */
[----:B0-----:R-:W-:-:S05]  /*0420*/  IMAD.WIDE.U32 R2, R7, 0x2, R2 ;  /* 0x0000000207027825 */ /* 0x001fca00078e0002 */
[----:B-----5:R-:W-:Y:S04]  /*0430*/  STG.E.U16 desc[UR6][R2.64], R4 ;  /* 0x0000000402007986 */ /* 0x020fe8000c101506 */
[----:B------:R-:W-:Y:S01]  /*0440*/  STG.E.U16 desc[UR6][R2.64+0x2], R5 ;  /* 0x0000020502007986 */ /* 0x000fe2000c101506 */
[----:B------:R-:W-:Y:S05]  /*0450*/  EXIT ;  /* 0x000000000000794d */ /* 0x000fea0003800000 */
.L_x_20:
        /* <DEDUP_REMOVED lines=10> */
.L_x_34:


//--------------------- .text._Z7kernel2I6uchar2hEvPT0_yi --------------------------
	.section	.text._Z7kernel2I6uchar2hEvPT0_yi,"ax",@progbits
	.align	128
        .global         _Z7kernel2I6uchar2hEvPT0_yi
        .type           _Z7kernel2I6uchar2hEvPT0_yi,@function
        .size           _Z7kernel2I6uchar2hEvPT0_yi,(.L_x_35 - _Z7kernel2I6uchar2hEvPT0_yi)
        .other          _Z7kernel2I6uchar2hEvPT0_yi,@"STO_CUDA_ENTRY STV_DEFAULT"
_Z7kernel2I6uchar2hEvPT0_yi:
.text._Z7kernel2I6uchar2hEvPT0_yi:
        /* <DEDUP_REMOVED lines=16> */
[----:B------:R-:W-:-:S07]  /*0100*/  IMAD.U32 R15, RZ, RZ, UR5 ;  /* 0x00000005ff0f7e24 */ /* 0x000fce000f8e00ff */
.L_x_22:
[----:B-1----:R-:W1:Y:S01]  /*0110*/  LDCU UR4, c[0x0][0x388] ;  /* 0x00007100ff0477ac */ /* 0x002e620008000800 */
[C---:B------:R-:W-:Y:S01]  /*0120*/  VIADD R2, R0.reuse, 0x1 ;  /* 0x0000000100027836 */ /* 0x040fe20000000000 */
[C---:B------:R-:W-:Y:S01]  /*0130*/  IADD3 R4, PT, PT, R0.reuse, 0x2, RZ ;  /* 0x0000000200047810 */ /* 0x040fe20007ffe0ff */
[C---:B------:R-:W-:Y:S01]  /*0140*/  VIADD R5, R0.reuse, 0x3 ;  /* 0x0000000300057836 */ /* 0x040fe20000000000 */
[----:B------:R-:W-:Y:S02]  /*0150*/  UMOV UR5, URZ ;  /* 0x000000ff00057c82 */ /* 0x000fe40008000000 */
[----:B-1----:R1:W5:Y:S01]  /*0160*/  TLD.LZ RZ, R6, R0, UR4, 1D, 0x3 ;  /* 0x00ff04ff00067f66 */ /* 0x00236200081e03ff */
[----:B------:R-:W5:Y:S01]  /*0170*/  TLD.LZ RZ, R8, R2, UR4, 1D, 0x3 ;  /* 0x00ff04ff02087f66 */ /* 0x000f6200081e03ff */
[----:B------:R2:W5:Y:S01]  /*0180*/  TLD.LZ RZ, R10, R4, UR4, 1D, 0x3 ;  /* 0x00ff04ff040a7f66 */ /* 0x00056200081e03ff */
[----:B------:R3:W5:Y:S01]  /*0190*/  TLD.LZ RZ, R12, R5, UR4, 1D, 0x3 ;  /* 0x00ff04ff050c7f66 */ /* 0x00076200081e03ff */
[----:B-1----:R-:W-:-:S04]  /*01a0*/  IADD3 R0, PT, PT, R0, 0x4, RZ ;  /* 0x0000000400007810 */ /* 0x002fc80007ffe0ff */
[----:B------:R-:W-:Y:S01]  /*01b0*/  ISETP.NE.AND P1, PT, R0, R3, PT ;  /* 0x000000030000720c */ /* 0x000fe20003f25270 */
[----:B--2---:R-:W-:Y:S02]  /*01c0*/  IMAD.MOV.U32 R4, RZ, RZ, R14 ;  /* 0x000000ffff047224 */ /* 0x004fe400078e000e */
[----:B---3--:R-:W-:-:S03]  /*01d0*/  IMAD.MOV.U32 R5, RZ, RZ, R15 ;  /* 0x000000ffff057224 */ /* 0x008fc600078e000f */
[----:B------:R-:W-:-:S05]  /*01e0*/  IADD3 R14, P2, PT, R4, 0x8, RZ ;  /* 0x00000008040e7810 */ /* 0x000fca0007f5e0ff */
[----:B------:R-:W-:Y:S01]  /*01f0*/  IMAD.X R15, RZ, RZ, R5, P2 ;  /* 0x000000ffff0f7224 */ /* 0x000fe200010e0605 */
[----:B------:R-:W-:-:S04]  /*0200*/  DEPBAR.LE SB5, 0x2 ;  /* 0x0000d0800000791a */ /* 0x000fc80000000000 */
[----:B0-----:R1:W-:Y:S04]  /*0210*/  STG.E.U8 desc[UR6][R4.64+-0x3], R6 ;  /* 0xfffffd0604007986 */ /* 0x0013e8000c101106 */
[----:B------:R1:W-:Y:S04]  /*0220*/  STG.E.U8 desc[UR6][R4.64+-0x2], R7 ;  /* 0xfffffe0704007986 */ /* 0x0003e8000c101106 */
[----:B------:R1:W-:Y:S04]  /*0230*/  STG.E.U8 desc[UR6][R4.64+-0x1], R8 ;  /* 0xffffff0804007986 */ /* 0x0003e8000c101106 */
[----:B------:R1:W-:Y:S04]  /*0240*/  STG.E.U8 desc[UR6][R4.64], R9 ;  /* 0x0000000904007986 */ /* 0x0003e8000c101106 */
[----:B-----5:R1:W-:Y:S04]  /*0250*/  STG.E.U8 desc[UR6][R4.64+0x1], R10 ;  /* 0x0000010a04007986 */ /* 0x0203e8000c101106 */
[----:B------:R1:W-:Y:S04]  /*0260*/  STG.E.U8 desc[UR6][R4.64+0x2], R11 ;  /* 0x0000020b04007986 */ /* 0x0003e8000c101106 */
[----:B------:R1:W-:Y:S04]  /*0270*/  STG.E.U8 desc[UR6][R4.64+0x3], R12 ;  /* 0x0000030c04007986 */ /* 0x0003e8000c101106 */
[----:B------:R1:W-:Y:S01]  /*0280*/  STG.E.U8 desc[UR6][R4.64+0x4], R13 ;  /* 0x0000040d04007986 */ /* 0x0003e2000c101106 */
[----:B------:R-:W-:Y:S05]  /*0290*/  @P1 BRA `(.L_x_22) ;  /* 0xfffffffc009c1947 */ /* 0x000fea000383ffff */
.L_x_21:
[----:B0-----:R-:W-:Y:S05]  /*02a0*/  @!P0 EXIT ;  /* 0x000000000000894d */ /* 0x001fea0003800000 */
[----:B------:R-:W-:Y:S02]  /*02b0*/  ISETP.NE.AND P0, PT, R17, 0x1, PT ;  /* 0x000000011100780c */ /* 0x000fe40003f05270 */
[----:B------:R-:W-:-:S04]  /*02c0*/  LOP3.LUT R0, R16, 0x1, RZ, 0xc0, !PT ;  /* 0x0000000110007812 */ /* 0x000fc800078ec0ff */
[----:B------:R-:W-:-:S07]  /*02d0*/  ISETP.NE.U32.AND P1, PT, R0, 0x1, PT ;  /* 0x000000010000780c */ /* 0x000fce0003f25070 */
[----:B------:R-:W-:Y:S06]  /*02e0*/  @!P0 BRA `(.L_x_23) ;  /* 0x0000000000348947 */ /* 0x000fec0003800000 */
[----:B------:R-:W1:Y:S01]  /*02f0*/  LDCU UR4, c[0x0][0x388] ;  /* 0x00007100ff0477ac */ /* 0x000e620008000800 */
[C---:B------:R-:W-:Y:S01]  /*0300*/  VIADD R0, R3.reuse, 0x1 ;  /* 0x0000000103007836 */ /* 0x040fe20000000000 */
[----:B------:R-:W-:Y:S02]  /*0310*/  UMOV UR5, URZ ;  /* 0x000000ff00057c82 */ /* 0x000fe40008000000 */
[----:B-1----:R0:W5:Y:S01]  /*0320*/  TLD.LZ RZ, R6, R3, UR4, 1D, 0x3 ;  /* 0x00ff04ff03067f66 */ /* 0x00216200081e03ff */
[----:B------:R-:W5:Y:S01]  /*0330*/  TLD.LZ RZ, R8, R0, UR4, 1D, 0x3 ;  /* 0x00ff04ff00087f66 */ /* 0x000f6200081e03ff */
[----:B------:R-:W1:Y:S02]  /*0340*/  LDC.64 R4, c[0x0][0x380] ;  /* 0x0000e000ff047b82 */ /* 0x000e640000000a00 */
[----:B-1----:R-:W-:-:S05]  /*0350*/  LEA R4, P0, R3, R4, 0x1 ;  /* 0x0000000403047211 */ /* 0x002fca00078008ff */
[----:B------:R-:W-:Y:S01]  /*0360*/  IMAD.X R5, RZ, RZ, R5, P0 ;  /* 0x000000ffff057224 */ /* 0x000fe200000e0605 */
[----:B0-----:R-:W-:-:S04]  /*0370*/  IADD3 R3, PT, PT, R3, 0x2, RZ ;  /* 0x0000000203037810 */ /* 0x001fc80007ffe0ff */
[----:B-----5:R0:W-:Y:S04]  /*0380*/  STG.E.U8 desc[UR6][R4.64], R6 ;  /* 0x0000000604007986 */ /* 0x0201e8000c101106 */
[----:B------:R0:W-:Y:S04]  /*0390*/  STG.E.U8 desc[UR6][R4.64+0x1], R7 ;  /* 0x0000010704007986 */ /* 0x0001e8000c101106 */
[----:B------:R0:W-:Y:S04]  /*03a0*/  STG.E.U8 desc[UR6][R4.64+0x2], R8 ;  /* 0x0000020804007986 */ /* 0x0001e8000c101106 */
[----:B------:R0:W-:Y:S02]  /*03b0*/  STG.E.U8 desc[UR6][R4.64+0x3], R9 ;  /* 0x0000030904007986 */ /* 0x0001e4000c101106 */
.L_x_23:
[----:B------:R-:W-:Y:S05]  /*03c0*/  @P1 EXIT ;  /* 0x000000000000194d */ /* 0x000fea0003800000 */
[----:B------:R-:W0:Y:S01]  /*03d0*/  LDCU UR4, c[0x0][0x388] ;  /* 0x00007100ff0477ac */ /* 0x000e220008000800 */
[----:B------:R-:W-:Y:S02]  /*03e0*/  UMOV UR5, URZ ;  /* 0x000000ff00057c82 */ /* 0x000fe40008000000 */
[----:B01----:R-:W5:Y:S01]  /*03f0*/  TLD.LZ RZ, R6, R3, UR4, 1D, 0x3 ;  /* 0x00ff04ff03067f66 */ /* 0x003f6200081e03ff */
[----:B------:R-:W0:Y:S02]  /*0400*/  LDC.64 R4, c[0x0][0x380] ;  /* 0x0000e000ff047b82 */ /* 0x000e240000000a00 */
[----:B0-----:R-:W-:-:S05]  /*0410*/  LEA R4, P0, R3, R4, 0x1 ;  /* 0x0000000403047211 */ /* 0x001fca00078008ff */
[----:B------:R-:W-:-:S05]  /*0420*/  IMAD.X R5, RZ, RZ, R5, P0 ;  /* 0x000000ffff057224 */ /* 0x000fca00000e0605 */
[----:B-----5:R-:W-:Y:S04]  /*0430*/  STG.E.U8 desc[UR6][R4.64], R6 ;  /* 0x0000000604007986 */ /* 0x020fe8000c101106 */
[----:B------:R-:W-:Y:S01]  /*0440*/  STG.E.U8 desc[UR6][R4.64+0x1], R7 ;  /* 0x0000010704007986 */ /* 0x000fe2000c101106 */
[----:B------:R-:W-:Y:S05]  /*0450*/  EXIT ;  /* 0x000000000000794d */ /* 0x000fea0003800000 */
.L_x_24:
        /* <DEDUP_REMOVED lines=10> */
.L_x_35:


//--------------------- .text._Z7kernel1I5char1cEvPT0_yi --------------------------
	.section	.text._Z7kernel1I5char1cEvPT0_yi,"ax",@progbits
	.align	128
        .global         _Z7kernel1I5char1cEvPT0_yi
        .type           _Z7kernel1I5char1cEvPT0_yi,@function
        .size           _Z7kernel1I5char1cEvPT0_yi,(.L_x_36 - _Z7kernel1I5char1cEvPT0_yi)
        .other          _Z7kernel1I5char1cEvPT0_yi,@"STO_CUDA_ENTRY STV_DEFAULT"
_Z7kernel1I5char1cEvPT0_yi:
.text._Z7kernel1I5char1cEvPT0_yi:
        /* <DEDUP_REMOVED lines=17> */
.L_x_26:
[----:B-1----:R-:W1:Y:S01]  /*0110*/  LDCU UR4, c[0x0][0x388] ;  /* 0x00007100ff0477ac */ /* 0x002e620008000800 */
[C---:B------:R-:W-:Y:S01]  /*0120*/  IADD3 R4, PT, PT, R3.reuse, 0x1, RZ ;  /* 0x0000000103047810 */ /* 0x040fe20007ffe0ff */
[C---:B------:R-:W-:Y:S01]  /*0130*/  VIADD R5, R3.reuse, 0x2 ;  /* 0x0000000203057836 */ /* 0x040fe20000000000 */
[C---:B------:R-:W-:Y:S01]  /*0140*/  IADD3 R12, PT, PT, R3.reuse, 0x6, RZ ;  /* 0x00000006030c7810 */ /* 0x040fe20007ffe0ff */
[----:B------:R-:W-:Y:S01]  /*0150*/  UMOV UR5, URZ ;  /* 0x000000ff00057c82 */ /* 0x000fe20008000000 */
[C---:B------:R-:W-:Y:S02]  /*0160*/  VIADD R6, R3.reuse, 0x3 ;  /* 0x0000000303067836 */ /* 0x040fe40000000000 */
[C---:B------:R-:W-:Y:S02]  /*0170*/  VIADD R8, R3.reuse, 0x4 ;  /* 0x0000000403087836 */ /* 0x040fe40000000000 */
        /* <DEDUP_REMOVED lines=19> */
[----:B------:R1:W-:Y:S01]  /*02b0*/  STG.E.U8 desc[UR6][R4.64+-0x1], R11 ;  /* 0xffffff0b04007986 */ /* 0x0003e2000c101106 */
[----:B------:R-:W-:-:S04]  /*02c0*/  DEPBAR.LE SB5, 0x2 ;  /* 0x0000d0800000791a */ /* 0x000fc80000000000 */
[----:B------:R1:W-:Y:S04]  /*02d0*/  STG.E.U8 desc[UR6][R4.64], R13 ;  /* 0x0000000d04007986 */ /* 0x0003e8000c101106 */
[----:B------:R1:W-:Y:S04]  /*02e0*/  STG.E.U8 desc[UR6][R4.64+0x1], R15 ;  /* 0x0000010f04007986 */ /* 0x0003e8000c101106 */
[----:B------:R1:W-:Y:S04]  /*02f0*/  STG.E.U8 desc[UR6][R4.64+0x2], R17 ;  /* 0x0000021104007986 */ /* 0x0003e8000c101106 */
[----:B-----5:R1:W-:Y:S04]  /*0300*/  STG.E.U8 desc[UR6][R4.64+0x3], R19 ;  /* 0x0000031304007986 */ /* 0x0203e8000c101106 */
[----:B------:R1:W-:Y:S01]  /*0310*/  STG.E.U8 desc[UR6][R4.64+0x4], R21 ;  /* 0x0000041504007986 */ /* 0x0003e2000c101106 */
[----:B------:R-:W-:Y:S05]  /*0320*/  @P1 BRA `(.L_x_26) ;  /* 0xfffffffc00781947 */ /* 0x000fea000383ffff */
.L_x_25:
[----:B0-----:R-:W-:Y:S05]  /*0330*/  @!P0 EXIT ;  /* 0x000000000000894d */ /* 0x001fea0003800000 */
[----:B------:R-:W-:Y:S02]  /*0340*/  ISETP.GE.U32.AND P0, PT, R18, 0x4, PT ;  /* 0x000000041200780c */ /* 0x000fe40003f06070 */
[----:B------:R-:W-:-:S04]  /*0350*/  LOP3.LUT R12, R2, 0x3, RZ, 0xc0, !PT ;  /* 0x00000003020c7812 */ /* 0x000fc800078ec0ff */
[----:B------:R-:W-:-:S07]  /*0360*/  ISETP.NE.AND P1, PT, R12, RZ, PT ;  /* 0x000000ff0c00720c */ /* 0x000fce0003f25270 */
[----:B------:R-:W-:Y:S06]  /*0370*/  @!P0 BRA `(.L_x_27) ;  /* 0x0000000000488947 */ /* 0x000fec0003800000 */
[----:B------:R-:W0:Y:S01]  /*0380*/  LDCU UR4, c[0x0][0x388] ;  /* 0x00007100ff0477ac */ /* 0x000e220008000800 */
[C---:B------:R-:W-:Y:S01]  /*0390*/  VIADD R6, R0.reuse, 0x1 ;  /* 0x0000000100067836 */ /* 0x040fe20000000000 */
[C---:B------:R-:W-:Y:S01]  /*03a0*/  IADD3 R10, PT, PT, R0.reuse, 0x3, RZ ;  /* 0x00000003000a7810 */ /* 0x040fe20007ffe0ff */
[C---:B------:R-:W-:Y:S01]  /*03b0*/  VIADD R8, R0.reuse, 0x2 ;  /* 0x0000000200087836 */ /* 0x040fe20000000000 */
[----:B------:R-:W-:Y:S02]  /*03c0*/  UMOV UR5, URZ ;  /* 0x000000ff00057c82 */ /* 0x000fe40008000000 */
[----:B0-----:R-:W5:Y:S01]  /*03d0*/  TLD.LZ RZ, R3, R0, UR4, 1D, 0x1 ;  /* 0x00ff04ff00037f66 */ /* 0x001f6200081e01ff */
[----:B-1----:R-:W5:Y:S01]  /*03e0*/  TLD.LZ RZ, R7, R6, UR4, 1D, 0x1 ;  /* 0x00ff04ff06077f66 */ /* 0x002f6200081e01ff */
[----:B------:R-:W5:Y:S01]  /*03f0*/  TLD.LZ RZ, R9, R8, UR4, 1D, 0x1 ;  /* 0x00ff04ff08097f66 */ /* 0x000f6200081e01ff */
[----:B------:R0:W5:Y:S02]  /*0400*/  TLD.LZ RZ, R11, R10, UR4, 1D, 0x1 ;  /* 0x00ff04ff0a0b7f66 */ /* 0x00016400081e01ff */
[----:B0-----:R-:W0:Y:S02]  /*0410*/  LDCU.64 UR4, c[0x0][0x380] ;  /* 0x00007000ff0477ac */ /* 0x001e240008000a00 */
[C---:B0-----:R-:W-:Y:S01]  /*0420*/  IADD3 R4, P0, PT, R0.reuse, UR4, RZ ;  /* 0x0000000400047c10 */ /* 0x041fe2000ff1e0ff */
[----:B------:R-:W-:-:S04]  /*0430*/  VIADD R0, R0, 0x4 ;  /* 0x0000000400007836 */ /* 0x000fc80000000000 */
[----:B------:R-:W-:Y:S01]  /*0440*/  IMAD.X R5, RZ, RZ, UR5, P0 ;  /* 0x00000005ff057e24 */ /* 0x000fe200080e06ff */
[----:B------:R-:W-:-:S04]  /*0450*/  DEPBAR.LE SB5, 0x1 ;  /* 0x0000d0400000791a */ /* 0x000fc80000000000 */
[----:B------:R0:W-:Y:S04]  /*0460*/  STG.E.U8 desc[UR6][R4.64], R3 ;  /* 0x0000000304007986 */ /* 0x0001e8000c101106 */
[----:B------:R0:W-:Y:S04]  /*0470*/  STG.E.U8 desc[UR6][R4.64+0x1], R7 ;  /* 0x0000010704007986 */ /* 0x0001e8000c101106 */
[----:B------:R0:W-:Y:S04]  /*0480*/  STG.E.U8 desc[UR6][R4.64+0x2], R9 ;  /* 0x0000020904007986 */ /* 0x0001e8000c101106 */
[----:B-----5:R0:W-:Y:S02]  /*0490*/  STG.E.U8 desc[UR6][R4.64+0x3], R11 ;  /* 0x0000030b04007986 */ /* 0x0201e4000c101106 */
.L_x_27:
        /* <DEDUP_REMOVED lines=8> */
[----:B--2---:R-:W5:Y:S03]  /*0520*/  TLD.LZ RZ, R5, R0, UR4, 1D, 0x1 ;  /* 0x00ff04ff00057f66 */ /* 0x004f6600081e01ff */
[----:B------:R0:W5:Y:S02]  /*0530*/  TLD.LZ RZ, R7, R7, UR4, 1D, 0x1 ;  /* 0x00ff04ff07077f66 */ /* 0x00016400081e01ff */
[----:B0-----:R-:W0:Y:S02]  /*0540*/  LDCU.64 UR4, c[0x0][0x380] ;  /* 0x00007000ff0477ac */ /* 0x001e240008000a00 */
[C---:B0-----:R-:W-:Y:S01]  /*0550*/  IADD3 R2, P0, PT, R0.reuse, UR4, RZ ;  /* 0x0000000400027c10 */ /* 0x041fe2000ff1e0ff */
[----:B------:R-:W-:-:S03]  /*0560*/  VIADD R0, R0, 0x2 ;  /* 0x0000000200007836 */ /* 0x000fc60000000000 */
[----:B------:R-:W-:-:S05]  /*0570*/  IADD3.X R3, PT, PT, RZ, UR5, RZ, P0, !PT ;  /* 0x00000005ff037c10 */ /* 0x000fca00087fe4ff */
[----:B-----5:R2:W-:Y:S04]  /*0580*/  STG.E.U8 desc[UR6][R2.64], R5 ;  /* 0x0000000502007986 */ /* 0x0205e8000c101106 */
[----:B------:R2:W-:Y:S02]  /*0590*/  STG.E.U8 desc[UR6][R2.64+0x1], R7 ;  /* 0x0000010702007986 */ /* 0x0005e4000c101106 */
.L_x_28:
[----:B------:R-:W-:Y:S05]  /*05a0*/  @P1 EXIT ;  /* 0x000000000000194d */ /* 0x000fea0003800000 */
[----:B------:R-:W0:Y:S01]  /*05b0*/  LDCU UR4, c[0x0][0x388] ;  /* 0x00007100ff0477ac */ /* 0x000e220008000800 */
[----:B------:R-:W-:Y:S02]  /*05c0*/  UMOV UR5, URZ ;  /* 0x000000ff00057c82 */ /* 0x000fe40008000000 */
[----:B012---:R0:W5:Y:S02]  /*05d0*/  TLD.LZ RZ, R5, R0, UR4, 1D, 0x1 ;  /* 0x00ff04ff00057f66 */ /* 0x00716400081e01ff */
[----:B0-----:R-:W0:Y:S02]  /*05e0*/  LDCU.64 UR4, c[0x0][0x380] ;  /* 0x00007000ff0477ac */ /* 0x001e240008000a00 */
[----:B0-----:R-:W-:-:S05]  /*05f0*/  IADD3 R2, P0, PT, R0, UR4, RZ ;  /* 0x0000000400027c10 */ /* 0x001fca000ff1e0ff */
[----:B------:R-:W-:-:S05]  /*0600*/  IMAD.X R3, RZ, RZ, UR5, P0 ;  /* 0x00000005ff037e24 */ /* 0x000fca00080e06ff */
[----:B-----5:R-:W-:Y:S01]  /*0610*/  STG.E.U8 desc[UR6][R2.64], R5 ;  /* 0x0000000502007986 */ /* 0x020fe2000c101106 */
[----:B------:R-:W-:Y:S05]  /*0620*/  EXIT ;  /* 0x000000000000794d */ /* 0x000fea0003800000 */
.L_x_29:
        /* <DEDUP_REMOVED lines=13> */
.L_x_36:


//--------------------- .nv.shared.reserved.0     --------------------------
	.section	.nv.shared.reserved.0,"aw",@nobits
	.weak		__nv_reservedSMEM_offset_0_alias
	.size		__nv_reservedSMEM_offset_0_alias, 0, 64
	.other		__nv_reservedSMEM_offset_0_alias,@"STO_CUDA_RESERVED_SHARED STV_DEFAULT"
__nv_reservedSMEM_offset_0_alias:
	.zero		0
	.zero		64


//--------------------- .nv.constant0._Z7kernel4I6float4fEvPT0_yi --------------------------
	.section	.nv.constant0._Z7kernel4I6float4fEvPT0_yi,"a",@progbits
	.sectionflags	@""
	.align	4
.nv.constant0._Z7kernel4I6float4fEvPT0_yi:
	.zero		916


//--------------------- .nv.constant0._Z7kernel4I5uint4jEvPT0_yi --------------------------
	.section	.nv.constant0._Z7kernel4I5uint4jEvPT0_yi,"a",@progbits
	.sectionflags	@""
	.align	4
.nv.constant0._Z7kernel4I5uint4jEvPT0_yi:
	.zero		916


//--------------------- .nv.constant0._Z7kernel1I4int1iEvPT0_yi --------------------------
	.section	.nv.constant0._Z7kernel1I4int1iEvPT0_yi,"a",@progbits
	.sectionflags	@""
	.align	4
.nv.constant0._Z7kernel1I4int1iEvPT0_yi:
	.zero		916


//--------------------- .nv.constant0._Z7kernel4I7ushort4tEvPT0_yi --------------------------
	.section	.nv.constant0._Z7kernel4I7ushort4tEvPT0_yi,"a",@progbits
	.sectionflags	@""
	.align	4
.nv.constant0._Z7kernel4I7ushort4tEvPT0_yi:
	.zero		916


//--------------------- .nv.constant0._Z7kernel2I6short2sEvPT0_yi --------------------------
	.section	.nv.constant0._Z7kernel2I6short2sEvPT0_yi,"a",@progbits
	.sectionflags	@""
	.align	4
.nv.constant0._Z7kernel2I6short2sEvPT0_yi:
	.zero		916


//--------------------- .nv.constant0._Z7kernel2I6uchar2hEvPT0_yi --------------------------
	.section	.nv.constant0._Z7kernel2I6uchar2hEvPT0_yi,"a",@progbits
	.sectionflags	@""
	.align	4
.nv.constant0._Z7kernel2I6uchar2hEvPT0_yi:
	.zero		916


//--------------------- .nv.constant0._Z7kernel1I5char1cEvPT0_yi --------------------------
	.section	.nv.constant0._Z7kernel1I5char1cEvPT0_yi,"a",@progbits
	.sectionflags	@""
	.align	4
.nv.constant0._Z7kernel1I5char1cEvPT0_yi:
	.zero		916


//--------------------- SYMBOLS --------------------------

	.type		.nv.reservedSmem.offset0,@object
	.size		.nv.reservedSmem.offset0,0x4
